	.target	sm_100a

	.elftype	@"ET_EXEC"


//--------------------- .note.nv.tkinfo           --------------------------
	.section	.note.nv.tkinfo,"",@"SHT_NOTE"
	.sectionflags	@"SHF_NOTE_NV_TKINFO"
	.tkinfo
        /*0018*/ 	.word	0x00000002
        /*0030*/ 	.string	""
        /*0030*/ 	.string	"ptxas"
        /*0030*/ 	.string	"Cuda compilation tools, release 13.0, V13.0.88"
        /*0030*/ 	.string	"Build cuda_13.0.r13.0/compiler.36424714_0"
        /*0030*/ 	.string	"-arch sm_100a -m 64 "



//--------------------- .note.nv.cuinfo           --------------------------
	.section	.note.nv.cuinfo,"",@"SHT_NOTE"
	.sectionflags	@"SHF_NOTE_NV_CUINFO"
        /*0018*/ 	.short	0x0002
        /*001a*/ 	.short	0x0064
        /*001c*/ 	.short	0x0082
	.zero		2


//--------------------- .nv.info                  --------------------------
	.section	.nv.info,"",@"SHT_CUDA_INFO"
	.align	4


	//----- nvinfo : EIATTR_REGCOUNT
	.align		4
        /*0000*/ 	.byte	0x04, 0x2f
        /*0002*/ 	.short	(.L_19 - .L_18)
	.align		4
.L_18:
        /*0004*/ 	.word	index@(_ZN7cutlass13device_kernelINS_4gemm6kernel13GemmUniversalIN4cute5tupleIJiiiiEEENS1_10collective13CollectiveMmaINS1_35MainloopSm100TmaUmmaWarpSpecializedILi2ELi2ELi4ENS5_IJNS4_1CILi1EEESB_SB_EEEEENS5_IJNSA_ILi64EEENSA_ILi128EEESF_EEEfNS5_IJlSB_lEEEfSH_NS4_8TiledMMAINS4_8MMA_AtomIJNS4_17SM100_MMA_TF32_SSINS_10tfloat32_tESL_fLi64ELi128ELNS4_4UMMA5MajorE0ELSN_0ELNSM_7ScaleInE0ELSO_0EEEEEENS4_6LayoutISC_NS5_IJNSA_ILi0EEESS_SS_EEEEENS5_IJNS4_10UnderscoreESV_SV_EEEEENS4_13SM90_TMA_LOADENS4_14ComposedLayoutINS4_7SwizzleILi3ELi4ELi3EEENS4_18smem_ptr_flag_bitsILi32EEENSR_INS5_IJNSA_ILi8EEENSA_ILi32EEEEEENS5_IJS15_SB_EEEEEEEvNS4_8identityESY_S19_vS1A_EENS_8epilogue10collective18CollectiveEpilogueINS1C_23Sm100TmaWarpSpecializedILi4ELi2ELi16ELb1ELb0EEEJSG_NS5_IJNSR_ISE_SB_EENSR_IS15_SB_EEEEEfSH_fSH_NS1C_6fusion15FusionCallbacksIS1G_NS1K_17LinearCombinationIffffLNS_15FloatRoundStyleE2EEESG_S1J_JEEENS4_5SM1004TMEM4LOAD26SM100_TMEM_LOAD_16dp128b8xESY_S19_NS4_17SM75_U32x4_LDSM_NENS4_14SM90_TMA_STOREES19_NS4_17SM90_U32x4_STSM_NENS4_39AutoVectorizingCopyWithAssumedAlignmentILi128EEEEEEvvEEEEvNT_6ParamsE)
        /*0008*/ 	.word	0x0000005e


	//----- nvinfo : EIATTR_FRAME_SIZE
	.align		4
.L_19:
        /*000c*/ 	.byte	0x04, 0x11
        /*000e*/ 	.short	(.L_21 - .L_20)
	.align		4
.L_20:
        /*0010*/ 	.word	index@($__internal_2_$__cuda_sm10x_tcgen05_guardrail_trap_unallocated_columns_being_dealloced)
        /*0014*/ 	.word	0x00000000


	//----- nvinfo : EIATTR_FRAME_SIZE
	.align		4
.L_21:
        /*0018*/ 	.byte	0x04, 0x11
        /*001a*/ 	.short	(.L_23 - .L_22)
	.align		4
.L_22:
        /*001c*/ 	.word	index@($__internal_1_$__cuda_sm10x_tcgen05_guardrail_trap_phase_invalid_during_alloc)
        /*0020*/ 	.word	0x00000000


	//----- nvinfo : EIATTR_FRAME_SIZE
	.align		4
.L_23:
        /*0024*/ 	.byte	0x04, 0x11
        /*0026*/ 	.short	(.L_25 - .L_24)
	.align		4
.L_24:
        /*0028*/ 	.word	index@($__internal_0_$__cuda_sm10x_tcgen05_guardrail_trap_col_being_dealloced_not_returned_by_alloc)
        /*002c*/ 	.word	0x00000000


	//----- nvinfo : EIATTR_FRAME_SIZE
	.align		4
.L_25:
        /*0030*/ 	.byte	0x04, 0x11
        /*0032*/ 	.short	(.L_27 - .L_26)
	.align		4
.L_26:
        /*0034*/ 	.word	index@(_ZN7cutlass13device_kernelINS_4gemm6kernel13GemmUniversalIN4cute5tupleIJiiiiEEENS1_10collective13CollectiveMmaINS1_35MainloopSm100TmaUmmaWarpSpecializedILi2ELi2ELi4ENS5_IJNS4_1CILi1EEESB_SB_EEEEENS5_IJNSA_ILi64EEENSA_ILi128EEESF_EEEfNS5_IJlSB_lEEEfSH_NS4_8TiledMMAINS4_8MMA_AtomIJNS4_17SM100_MMA_TF32_SSINS_10tfloat32_tESL_fLi64ELi128ELNS4_4UMMA5MajorE0ELSN_0ELNSM_7ScaleInE0ELSO_0EEEEEENS4_6LayoutISC_NS5_IJNSA_ILi0EEESS_SS_EEEEENS5_IJNS4_10UnderscoreESV_SV_EEEEENS4_13SM90_TMA_LOADENS4_14ComposedLayoutINS4_7SwizzleILi3ELi4ELi3EEENS4_18smem_ptr_flag_bitsILi32EEENSR_INS5_IJNSA_ILi8EEENSA_ILi32EEEEEENS5_IJS15_SB_EEEEEEEvNS4_8identityESY_S19_vS1A_EENS_8epilogue10collective18CollectiveEpilogueINS1C_23Sm100TmaWarpSpecializedILi4ELi2ELi16ELb1ELb0EEEJSG_NS5_IJNSR_ISE_SB_EENSR_IS15_SB_EEEEEfSH_fSH_NS1C_6fusion15FusionCallbacksIS1G_NS1K_17LinearCombinationIffffLNS_15FloatRoundStyleE2EEESG_S1J_JEEENS4_5SM1004TMEM4LOAD26SM100_TMEM_LOAD_16dp128b8xESY_S19_NS4_17SM75_U32x4_LDSM_NENS4_14SM90_TMA_STOREES19_NS4_17SM90_U32x4_STSM_NENS4_39AutoVectorizingCopyWithAssumedAlignmentILi128EEEEEEvvEEEEvNT_6ParamsE)
        /*0038*/ 	.word	0x00000000


	//----- nvinfo : EIATTR_MIN_STACK_SIZE
	.align		4
.L_27:
        /*003c*/ 	.byte	0x04, 0x12
        /*003e*/ 	.short	(.L_29 - .L_28)
	.align		4
.L_28:
        /*0040*/ 	.word	index@(_ZN7cutlass13device_kernelINS_4gemm6kernel13GemmUniversalIN4cute5tupleIJiiiiEEENS1_10collective13CollectiveMmaINS1_35MainloopSm100TmaUmmaWarpSpecializedILi2ELi2ELi4ENS5_IJNS4_1CILi1EEESB_SB_EEEEENS5_IJNSA_ILi64EEENSA_ILi128EEESF_EEEfNS5_IJlSB_lEEEfSH_NS4_8TiledMMAINS4_8MMA_AtomIJNS4_17SM100_MMA_TF32_SSINS_10tfloat32_tESL_fLi64ELi128ELNS4_4UMMA5MajorE0ELSN_0ELNSM_7ScaleInE0ELSO_0EEEEEENS4_6LayoutISC_NS5_IJNSA_ILi0EEESS_SS_EEEEENS5_IJNS4_10UnderscoreESV_SV_EEEEENS4_13SM90_TMA_LOADENS4_14ComposedLayoutINS4_7SwizzleILi3ELi4ELi3EEENS4_18smem_ptr_flag_bitsILi32EEENSR_INS5_IJNSA_ILi8EEENSA_ILi32EEEEEENS5_IJS15_SB_EEEEEEEvNS4_8identityESY_S19_vS1A_EENS_8epilogue10collective18CollectiveEpilogueINS1C_23Sm100TmaWarpSpecializedILi4ELi2ELi16ELb1ELb0EEEJSG_NS5_IJNSR_ISE_SB_EENSR_IS15_SB_EEEEEfSH_fSH_NS1C_6fusion15FusionCallbacksIS1G_NS1K_17LinearCombinationIffffLNS_15FloatRoundStyleE2EEESG_S1J_JEEENS4_5SM1004TMEM4LOAD26SM100_TMEM_LOAD_16dp128b8xESY_S19_NS4_17SM75_U32x4_LDSM_NENS4_14SM90_TMA_STOREES19_NS4_17SM90_U32x4_STSM_NENS4_39AutoVectorizingCopyWithAssumedAlignmentILi128EEEEEEvvEEEEvNT_6ParamsE)
        /*0044*/ 	.word	0x00000000
.L_29:


//--------------------- .nv.compat                --------------------------
	.section	.nv.compat,"",@"SHT_CUDA_COMPAT_INFO"
	.align	4
        /*0000*/ 	.byte	0x02, 0x09, 0x01, 0x00, 0x02, 0x02, 0x02, 0x00, 0x02, 0x05, 0x05, 0x00, 0x03, 0x07, 0x01, 0x01
        /*0010*/ 	.byte	0x02, 0x03, 0x01, 0x00, 0x02, 0x06, 0x01, 0x00, 0x04, 0x0b, 0x08, 0x00, 0x09, 0x00, 0x00, 0x00
        /*0020*/ 	.byte	0x00, 0x00, 0x00, 0x00


//--------------------- .nv.info._ZN7cutlass13device_kernelINS_4gemm6kernel13GemmUniversalIN4cute5tupleIJiiiiEEENS1_10collective13CollectiveMmaINS1_35MainloopSm100TmaUmmaWarpSpecializedILi2ELi2ELi4ENS5_IJNS4_1CILi1EEESB_SB_EEEEENS5_IJNSA_ILi64EEENSA_ILi128EEESF_EEEfNS5_IJlSB_lEEEfSH_NS4_8TiledMMAINS4_8MMA_AtomIJNS4_17SM100_MMA_TF32_SSINS_10tfloat32_tESL_fLi64ELi128ELNS4_4UMMA5MajorE0ELSN_0ELNSM_7ScaleInE0ELSO_0EEEEEENS4_6LayoutISC_NS5_IJNSA_ILi0EEESS_SS_EEEEENS5_IJNS4_10UnderscoreESV_SV_EEEEENS4_13SM90_TMA_LOADENS4_14ComposedLayoutINS4_7SwizzleILi3ELi4ELi3EEENS4_18smem_ptr_flag_bitsILi32EEENSR_INS5_IJNSA_ILi8EEENSA_ILi32EEEEEENS5_IJS15_SB_EEEEEEEvNS4_8identityESY_S19_vS1A_EENS_8epilogue10collective18CollectiveEpilogueINS1C_23Sm100TmaWarpSpecializedILi4ELi2ELi16ELb1ELb0EEEJSG_NS5_IJNSR_ISE_SB_EENSR_IS15_SB_EEEEEfSH_fSH_NS1C_6fusion15FusionCallbacksIS1G_NS1K_17LinearCombinationIffffLNS_15FloatRoundStyleE2EEESG_S1J_JEEENS4_5SM1004TMEM4LOAD26SM100_TMEM_LOAD_16dp128b8xESY_S19_NS4_17SM75_U32x4_LDSM_NENS4_14SM90_TMA_STOREES19_NS4_17SM90_U32x4_STSM_NENS4_39AutoVectorizingCopyWithAssumedAlignmentILi128EEEEEEvvEEEEvNT_6ParamsE --------------------------
	.section	.nv.info._ZN7cutlass13device_kernelINS_4gemm6kernel13GemmUniversalIN4cute5tupleIJiiiiEEENS1_10collective13CollectiveMmaINS1_35MainloopSm100TmaUmmaWarpSpecializedILi2ELi2ELi4ENS5_IJNS4_1CILi1EEESB_SB_EEEEENS5_IJNSA_ILi64EEENSA_ILi128EEESF_EEEfNS5_IJlSB_lEEEfSH_NS4_8TiledMMAINS4_8MMA_AtomIJNS4_17SM100_MMA_TF32_SSINS_10tfloat32_tESL_fLi64ELi128ELNS4_4UMMA5MajorE0ELSN_0ELNSM_7ScaleInE0ELSO_0EEEEEENS4_6LayoutISC_NS5_IJNSA_ILi0EEESS_SS_EEEEENS5_IJNS4_10UnderscoreESV_SV_EEEEENS4_13SM90_TMA_LOADENS4_14ComposedLayoutINS4_7SwizzleILi3ELi4ELi3EEENS4_18smem_ptr_flag_bitsILi32EEENSR_INS5_IJNSA_ILi8EEENSA_ILi32EEEEEENS5_IJS15_SB_EEEEEEEvNS4_8identityESY_S19_vS1A_EENS_8epilogue10collective18CollectiveEpilogueINS1C_23Sm100TmaWarpSpecializedILi4ELi2ELi16ELb1ELb0EEEJSG_NS5_IJNSR_ISE_SB_EENSR_IS15_SB_EEEEEfSH_fSH_NS1C_6fusion15FusionCallbacksIS1G_NS1K_17LinearCombinationIffffLNS_15FloatRoundStyleE2EEESG_S1J_JEEENS4_5SM1004TMEM4LOAD26SM100_TMEM_LOAD_16dp128b8xESY_S19_NS4_17SM75_U32x4_LDSM_NENS4_14SM90_TMA_STOREES19_NS4_17SM90_U32x4_STSM_NENS4_39AutoVectorizingCopyWithAssumedAlignmentILi128EEEEEEvvEEEEvNT_6ParamsE,"",@"SHT_CUDA_INFO"
	.sectionflags	@""
	.align	4


	//----- nvinfo : EIATTR_CUDA_API_VERSION
	.align		4
        /*0000*/ 	.byte	0x04, 0x37
        /*0002*/ 	.short	(.L_31 - .L_30)
.L_30:
        /*0004*/ 	.word	0x00000082


	//----- nvinfo : EIATTR_KPARAM_INFO
	.align		4
.L_31:
        /*0008*/ 	.byte	0x04, 0x17
        /*000a*/ 	.short	(.L_33 - .L_32)
.L_32:
        /*000c*/ 	.word	0x00000000
        /*0010*/ 	.short	0x0000
        /*0012*/ 	.short	0x0000
        /*0014*/ 	.byte	0x00, 0xf0, 0x01, 0x20


	//----- nvinfo : EIATTR_AT_ENTRY_FRAGMENTS
	.align		4
.L_33:
        /*0018*/ 	.byte	0x04, 0x4f
        /*001a*/ 	.short	(.L_35 - .L_34)


	//   ....[0]....
.L_34:
        /*001c*/ 	.word	0x00000006


	//----- nvinfo : EIATTR_RESERVED_SMEM_USED
	.align		4
.L_35:
        /*0020*/ 	.byte	0x01, 0x41
	.zero		2


	//----- nvinfo : EIATTR_SPARSE_MMA_MASK
	.align		4
        /*0024*/ 	.byte	0x03, 0x50
        /*0026*/ 	.short	0x0000


	//----- nvinfo : EIATTR_TCGEN05_1CTA_USED
	.align		4
        /*0028*/ 	.byte	0x01, 0x51
	.zero		2


	//----- nvinfo : EIATTR_MAXREG_COUNT
	.align		4
        /*002c*/ 	.byte	0x03, 0x1b
        /*002e*/ 	.short	0x00ff


	//----- nvinfo : EIATTR_NUM_BARRIERS
	.align		4
        /*0030*/ 	.byte	0x02, 0x4c
        /*0032*/ 	.byte	0x07
	.zero		1


	//----- nvinfo : EIATTR_EXTERNS
	.align		4
        /*0034*/ 	.byte	0x04, 0x0f
        /*0036*/ 	.short	(.L_37 - .L_36)


	//   ....[0]....
	.align		4
.L_36:
        /*0038*/ 	.word	index@(__assertfail)


	//----- nvinfo : EIATTR_MERCURY_ISA_VERSION
	.align		4
.L_37:
        /*003c*/ 	.byte	0x03, 0x5f
        /*003e*/ 	.short	0x0101


	//----- nvinfo : EIATTR_INT_WARP_WIDE_INSTR_OFFSETS
	.align		4
        /*0040*/ 	.byte	0x04, 0x31
        /*0042*/ 	.short	(.L_39 - .L_38)


	//   ....[0]....
.L_38:
        /*0044*/ 	.word	0x00002240


	//   ....[1]....
        /*0048*/ 	.word	0x00004070


	//   ....[2]....
        /*004c*/ 	.word	0x000040a0


	//   ....[3]....
        /*0050*/ 	.word	0x000040c0


	//   ....[4]....
        /*0054*/ 	.word	0x000049f0


	//   ....[5]....
        /*0058*/ 	.word	0x00004a50


	//   ....[6]....
        /*005c*/ 	.word	0x00004b40


	//   ....[7]....
        /*0060*/ 	.word	0x00004bb0


	//   ....[8]....
        /*0064*/ 	.word	0x00004cc0


	//   ....[9]....
        /*0068*/ 	.word	0x00004d50


	//   ....[10]....
        /*006c*/ 	.word	0x00004f20


	//   ....[11]....
        /*0070*/ 	.word	0x00004fd0


	//----- nvinfo : EIATTR_COOP_GROUP_MASK_REGIDS
	.align		4
.L_39:
        /*0074*/ 	.byte	0x04, 0x29
        /*0076*/ 	.short	(.L_41 - .L_40)


	//   ....[0]....
.L_40:
        /*0078*/ 	.word	0xffffffff


	//   ....[1]....
        /*007c*/ 	.word	0xffffffff


	//   ....[2]....
        /*0080*/ 	.word	0xffffffff


	//   ....[3]....
        /*0084*/ 	.word	0xffffffff


	//   ....[4]....
        /*0088*/ 	.word	0xffffffff


	//   ....[5]....
        /*008c*/ 	.word	0xffffffff


	//   ....[6]....
        /*0090*/ 	.word	0xffffffff


	//   ....[7]....
        /*0094*/ 	.word	0xffffffff


	//   ....[8]....
        /*0098*/ 	.word	0xffffffff


	//   ....[9]....
        /*009c*/ 	.word	0xffffffff


	//   ....[10]....
        /*00a0*/ 	.word	0xffffffff


	//   ....[11]....
        /*00a4*/ 	.word	0xffffffff


	//   ....[12]....
        /*00a8*/ 	.word	0xffffffff


	//----- nvinfo : EIATTR_COOP_GROUP_INSTR_OFFSETS
	.align		4
.L_41:
        /*00ac*/ 	.byte	0x04, 0x28
        /*00ae*/ 	.short	(.L_43 - .L_42)


	//   ....[0]....
.L_42:
        /*00b0*/ 	.word	0x00000090


	//   ....[1]....
        /*00b4*/ 	.word	0x000004d0


	//   ....[2]....
        /*00b8*/ 	.word	0x00000600


	//   ....[3]....
        /*00bc*/ 	.word	0x000007a0


	//   ....[4]....
        /*00c0*/ 	.word	0x000008a0


	//   ....[5]....
        /*00c4*/ 	.word	0x00000a10


	//   ....[6]....
        /*00c8*/ 	.word	0x00000bb0


	//   ....[7]....
        /*00cc*/ 	.word	0x00002120


	//   ....[8]....
        /*00d0*/ 	.word	0x00002de0


	//   ....[9]....
        /*00d4*/ 	.word	0x00002ff0


	//   ....[10]....
        /*00d8*/ 	.word	0x00003020


	//   ....[11]....
        /*00dc*/ 	.word	0x00003f40


	//   ....[12]....
        /*00e0*/ 	.word	0x00004180


	//----- nvinfo : EIATTR_VRC_CTA_INIT_COUNT
	.align		4
.L_43:
        /*00e4*/ 	.byte	0x02, 0x4a
        /*00e6*/ 	.byte	0x80
	.zero		1


	//----- nvinfo : EIATTR_SYSCALL_OFFSETS
	.align		4
        /*00e8*/ 	.byte	0x04, 0x46
        /*00ea*/ 	.short	(.L_45 - .L_44)


	//   ....[0]....
.L_44:
        /*00ec*/ 	.word	0x00005b40


	//   ....[1]....
        /*00f0*/ 	.word	0x00005c30


	//   ....[2]....
        /*00f4*/ 	.word	0x00006460


	//   ....[3]....
        /*00f8*/ 	.word	0x00006c20


	//   ....[4]....
        /*00fc*/ 	.word	0x00007380


	//   ....[5]....
        /*0100*/ 	.word	0x00007ae0


	//----- nvinfo : EIATTR_MBARRIER_INSTR_OFFSETS
	.align		4
.L_45:
        /*0104*/ 	.byte	0x04, 0x39
        /*0106*/ 	.short	(.L_47 - .L_46)


	//   ....[0]....
.L_46:
        /*0108*/ 	.word	0x000005b0
        /*010c*/ 	.word	0x000000ff
        /*0110*/ 	.word	0x00000000
        /*0114*/ 	.short	0x0100
        /*0116*/ 	.byte	0x04
	.zero		1


	//   ....[1]....
        /*0118*/ 	.word	0x000005c0
        /*011c*/ 	.word	0x000000ff
        /*0120*/ 	.word	0x00000010
        /*0124*/ 	.short	0x0100
        /*0126*/ 	.byte	0x04
	.zero		1


	//   ....[2]....
        /*0128*/ 	.word	0x000005d0
        /*012c*/ 	.word	0x000000ff
        /*0130*/ 	.word	0x00000008
        /*0134*/ 	.short	0x0100
        /*0136*/ 	.byte	0x04
	.zero		1


	//   ....[3]....
        /*0138*/ 	.word	0x000005e0
        /*013c*/ 	.word	0x000000ff
        /*0140*/ 	.word	0x00000018
        /*0144*/ 	.short	0x0100
        /*0146*/ 	.byte	0x04
	.zero		1


	//   ....[4]....
        /*0148*/ 	.word	0x00000710
        /*014c*/ 	.word	0x000000ff
        /*0150*/ 	.word	0x00000020
        /*0154*/ 	.short	0x0100
        /*0156*/ 	.byte	0x04
	.zero		1


	//   ....[5]....
        /*0158*/ 	.word	0x00000720
        /*015c*/ 	.word	0x000000ff
        /*0160*/ 	.word	0x00000040
        /*0164*/ 	.short	0x0100
        /*0166*/ 	.byte	0x04
	.zero		1


	//   ....[6]....
        /*0168*/ 	.word	0x00000730
        /*016c*/ 	.word	0x000000ff
        /*0170*/ 	.word	0x00000028
        /*0174*/ 	.short	0x0100
        /*0176*/ 	.byte	0x04
	.zero		1


	//   ....[7]....
        /*0178*/ 	.word	0x00000740
        /*017c*/ 	.word	0x000000ff
        /*0180*/ 	.word	0x00000048
        /*0184*/ 	.short	0x0100
        /*0186*/ 	.byte	0x04
	.zero		1


	//   ....[8]....
        /*0188*/ 	.word	0x00000750
        /*018c*/ 	.word	0x000000ff
        /*0190*/ 	.word	0x00000030
        /*0194*/ 	.short	0x0100
        /*0196*/ 	.byte	0x04
	.zero		1


	//   ....[9]....
        /*0198*/ 	.word	0x00000760
        /*019c*/ 	.word	0x000000ff
        /*01a0*/ 	.word	0x00000050
        /*01a4*/ 	.short	0x0100
        /*01a6*/ 	.byte	0x04
	.zero		1


	//   ....[10]....
        /*01a8*/ 	.word	0x00000770
        /*01ac*/ 	.word	0x000000ff
        /*01b0*/ 	.word	0x00000038
        /*01b4*/ 	.short	0x0100
        /*01b6*/ 	.byte	0x04
	.zero		1


	//   ....[11]....
        /*01b8*/ 	.word	0x00000780
        /*01bc*/ 	.word	0x000000ff
        /*01c0*/ 	.word	0x00000058
        /*01c4*/ 	.short	0x0100
        /*01c6*/ 	.byte	0x04
	.zero		1


	//   ....[12]....
        /*01c8*/ 	.word	0x00000870
        /*01cc*/ 	.word	0x000000ff
        /*01d0*/ 	.word	0x00000060
        /*01d4*/ 	.short	0x0100
        /*01d6*/ 	.byte	0x06
	.zero		1


	//   ....[13]....
        /*01d8*/ 	.word	0x00000880
        /*01dc*/ 	.word	0x000000ff
        /*01e0*/ 	.word	0x00000068
        /*01e4*/ 	.short	0x0100
        /*01e6*/ 	.byte	0x06
	.zero		1


	//   ....[14]....
        /*01e8*/ 	.word	0x000009c0
        /*01ec*/ 	.word	0x000000ff
        /*01f0*/ 	.word	0x00000070
        /*01f4*/ 	.short	0x0100
        /*01f6*/ 	.byte	0x06
	.zero		1


	//   ....[15]....
        /*01f8*/ 	.word	0x000009d0
        /*01fc*/ 	.word	0x000000ff
        /*0200*/ 	.word	0x00000080
        /*0204*/ 	.short	0x0100
        /*0206*/ 	.byte	0x06
	.zero		1


	//   ....[16]....
        /*0208*/ 	.word	0x000009e0
        /*020c*/ 	.word	0x000000ff
        /*0210*/ 	.word	0x00000078
        /*0214*/ 	.short	0x0100
        /*0216*/ 	.byte	0x06
	.zero		1


	//   ....[17]....
        /*0218*/ 	.word	0x000009f0
        /*021c*/ 	.word	0x000000ff
        /*0220*/ 	.word	0x00000088
        /*0224*/ 	.short	0x0100
        /*0226*/ 	.byte	0x06
	.zero		1


	//   ....[18]....
        /*0228*/ 	.word	0x00000b20
        /*022c*/ 	.word	0x000000ff
        /*0230*/ 	.word	0x00000090
        /*0234*/ 	.short	0x0100
        /*0236*/ 	.byte	0x04
	.zero		1


	//   ....[19]....
        /*0238*/ 	.word	0x00000b30
        /*023c*/ 	.word	0x000000ff
        /*0240*/ 	.word	0x000000b0
        /*0244*/ 	.short	0x0100
        /*0246*/ 	.byte	0x04
	.zero		1


	//   ....[20]....
        /*0248*/ 	.word	0x00000b40
        /*024c*/ 	.word	0x000000ff
        /*0250*/ 	.word	0x00000098
        /*0254*/ 	.short	0x0100
        /*0256*/ 	.byte	0x04
	.zero		1


	//   ....[21]....
        /*0258*/ 	.word	0x00000b50
        /*025c*/ 	.word	0x000000ff
        /*0260*/ 	.word	0x000000b8
        /*0264*/ 	.short	0x0100
        /*0266*/ 	.byte	0x04
	.zero		1


	//   ....[22]....
        /*0268*/ 	.word	0x00000b60
        /*026c*/ 	.word	0x000000ff
        /*0270*/ 	.word	0x000000a0
        /*0274*/ 	.short	0x0100
        /*0276*/ 	.byte	0x04
	.zero		1


	//   ....[23]....
        /*0278*/ 	.word	0x00000b70
        /*027c*/ 	.word	0x000000ff
        /*0280*/ 	.word	0x000000c0
        /*0284*/ 	.short	0x0100
        /*0286*/ 	.byte	0x04
	.zero		1


	//   ....[24]....
        /*0288*/ 	.word	0x00000b80
        /*028c*/ 	.word	0x000000ff
        /*0290*/ 	.word	0x000000a8
        /*0294*/ 	.short	0x0100
        /*0296*/ 	.byte	0x04
	.zero		1


	//   ....[25]....
        /*0298*/ 	.word	0x00000b90
        /*029c*/ 	.word	0x000000ff
        /*02a0*/ 	.word	0x000000c8
        /*02a4*/ 	.short	0x0100
        /*02a6*/ 	.byte	0x04
	.zero		1


	//   ....[26]....
        /*02a8*/ 	.word	0x00000c80
        /*02ac*/ 	.word	0x000000ff
        /*02b0*/ 	.word	0x000000d0
        /*02b4*/ 	.short	0x0100
        /*02b6*/ 	.byte	0x04
	.zero		1


	//   ....[27]....
        /*02b8*/ 	.word	0x00000c90
        /*02bc*/ 	.word	0x000000ff
        /*02c0*/ 	.word	0x000000e0
        /*02c4*/ 	.short	0x0100
        /*02c6*/ 	.byte	0x04
	.zero		1


	//   ....[28]....
        /*02c8*/ 	.word	0x00000ca0
        /*02cc*/ 	.word	0x000000ff
        /*02d0*/ 	.word	0x000000d8
        /*02d4*/ 	.short	0x0100
        /*02d6*/ 	.byte	0x04
	.zero		1


	//   ....[29]....
        /*02d8*/ 	.word	0x00000cb0
        /*02dc*/ 	.word	0x000000ff
        /*02e0*/ 	.word	0x000000e8
        /*02e4*/ 	.short	0x0100
        /*02e6*/ 	.byte	0x04
	.zero		1


	//   ....[30]....
        /*02e8*/ 	.word	0x00001580
        /*02ec*/ 	.word	0x00000002
        /*02f0*/ 	.word	0x000000e0
        /*02f4*/ 	.short	0x010a
        /*02f6*/ 	.byte	0xff
	.zero		1


	//   ....[31]....
        /*02f8*/ 	.word	0x000015b0
        /*02fc*/ 	.word	0x00000002
        /*0300*/ 	.word	0x000000d0
        /*0304*/ 	.short	0x0101
        /*0306*/ 	.byte	0xff
	.zero		1


	//   ....[32]....
        /*0308*/ 	.word	0x00001680
        /*030c*/ 	.word	0x000000ff
        /*0310*/ 	.word	0x00000010
        /*0314*/ 	.short	0x010a
        /*0316*/ 	.byte	0x04
	.zero		1


	//   ....[33]....
        /*0318*/ 	.word	0x00001720
        /*031c*/ 	.word	0x000000ff
        /*0320*/ 	.word	0x00000010
        /*0324*/ 	.short	0x010a
        /*0326*/ 	.byte	0x39
	.zero		1


	//   ....[34]....
        /*0328*/ 	.word	0x00001820
        /*032c*/ 	.word	0x000000ff
        /*0330*/ 	.word	0x00000010
        /*0334*/ 	.short	0x010a
        /*0336*/ 	.byte	0x04
	.zero		1


	//   ....[35]....
        /*0338*/ 	.word	0x00001be0
        /*033c*/ 	.word	0x000000ff
        /*0340*/ 	.word	0x00000068
        /*0344*/ 	.short	0x0101
        /*0346*/ 	.byte	0x0d
	.zero		1


	//   ....[36]....
        /*0348*/ 	.word	0x00001c00
        /*034c*/ 	.word	0x000000ff
        /*0350*/ 	.word	0x00000010
        /*0354*/ 	.short	0x010a
        /*0356*/ 	.byte	0x04
	.zero		1


	//   ....[37]....
        /*0358*/ 	.word	0x00001c80
        /*035c*/ 	.word	0x000000ff
        /*0360*/ 	.word	0x00000010
        /*0364*/ 	.short	0x010a
        /*0366*/ 	.byte	0x39
	.zero		1


	//   ....[38]....
        /*0368*/ 	.word	0x00001d80
        /*036c*/ 	.word	0x000000ff
        /*0370*/ 	.word	0x00000010
        /*0374*/ 	.short	0x010a
        /*0376*/ 	.byte	0x04
	.zero		1


	//   ....[39]....
        /*0378*/ 	.word	0x00002150
        /*037c*/ 	.word	0x00000002
        /*0380*/ 	.word	0x00000070
        /*0384*/ 	.short	0x010a
        /*0386*/ 	.byte	0xff
	.zero		1


	//   ....[40]....
        /*0388*/ 	.word	0x00002210
        /*038c*/ 	.word	0x00000002
        /*0390*/ 	.word	0x00000000
        /*0394*/ 	.short	0x0101
        /*0396*/ 	.byte	0xff
	.zero		1


	//   ....[41]....
        /*0398*/ 	.word	0x00002770
        /*039c*/ 	.word	0x000000ff
        /*03a0*/ 	.word	0x00000000
        /*03a4*/ 	.short	0x010a
        /*03a6*/ 	.byte	0x04
	.zero		1


	//   ....[42]....
        /*03a8*/ 	.word	0x00002810
        /*03ac*/ 	.word	0x00000000
        /*03b0*/ 	.word	0x00000000
        /*03b4*/ 	.short	0x010a
        /*03b6*/ 	.byte	0xff
	.zero		1


	//   ....[43]....
        /*03b8*/ 	.word	0x00002930
        /*03bc*/ 	.word	0x00000000
        /*03c0*/ 	.word	0x000000d0
        /*03c4*/ 	.short	0x010a
        /*03c6*/ 	.byte	0xff
	.zero		1


	//   ....[44]....
        /*03c8*/ 	.word	0x000029a0
        /*03cc*/ 	.word	0x00000000
        /*03d0*/ 	.word	0x00000000
        /*03d4*/ 	.short	0x0101
        /*03d6*/ 	.byte	0xff
	.zero		1


	//   ....[45]....
        /*03d8*/ 	.word	0x000029c0
        /*03dc*/ 	.word	0x000000ff
        /*03e0*/ 	.word	0x00000080
        /*03e4*/ 	.short	0x010a
        /*03e6*/ 	.byte	0x04
	.zero		1


	//   ....[46]....
        /*03e8*/ 	.word	0x00002ae0
        /*03ec*/ 	.word	0x00000000
        /*03f0*/ 	.word	0x00000070
        /*03f4*/ 	.short	0x010a
        /*03f6*/ 	.byte	0xff
	.zero		1


	//   ....[47]....
        /*03f8*/ 	.word	0x00002be0
        /*03fc*/ 	.word	0x00000000
        /*0400*/ 	.word	0x00000000
        /*0404*/ 	.short	0x0101
        /*0406*/ 	.byte	0xff
	.zero		1


	//   ....[48]....
        /*0408*/ 	.word	0x00002c70
        /*040c*/ 	.word	0x000000ff
        /*0410*/ 	.word	0x00000080
        /*0414*/ 	.short	0x0106
        /*0416*/ 	.byte	0x04
	.zero		1


	//   ....[49]....
        /*0418*/ 	.word	0x00002c90
        /*041c*/ 	.word	0x000000ff
        /*0420*/ 	.word	0x00000080
        /*0424*/ 	.short	0x010a
        /*0426*/ 	.byte	0x04
	.zero		1


	//   ....[50]....
        /*0428*/ 	.word	0x00002d20
        /*042c*/ 	.word	0x000000ff
        /*0430*/ 	.word	0x00000080
        /*0434*/ 	.short	0x0106
        /*0436*/ 	.byte	0x07
	.zero		1


	//   ....[51]....
        /*0438*/ 	.word	0x00002d60
        /*043c*/ 	.word	0x00000000
        /*0440*/ 	.word	0x00000080
        /*0444*/ 	.short	0x010a
        /*0446*/ 	.byte	0xff
	.zero		1


	//   ....[52]....
        /*0448*/ 	.word	0x00003270
        /*044c*/ 	.word	0x00000000
        /*0450*/ 	.word	0x00000070
        /*0454*/ 	.short	0x010a
        /*0456*/ 	.byte	0xff
	.zero		1


	//   ....[53]....
        /*0458*/ 	.word	0x00003380
        /*045c*/ 	.word	0x00000003
        /*0460*/ 	.word	0x00000000
        /*0464*/ 	.short	0x0101
        /*0466*/ 	.byte	0xff
	.zero		1


	//   ....[54]....
        /*0468*/ 	.word	0x00003390
        /*046c*/ 	.word	0x000000ff
        /*0470*/ 	.word	0x00000000
        /*0474*/ 	.short	0x010a
        /*0476*/ 	.byte	0x04
	.zero		1


	//   ....[55]....
        /*0478*/ 	.word	0x00003410
        /*047c*/ 	.word	0x000000ff
        /*0480*/ 	.word	0x000000b0
        /*0484*/ 	.short	0x010a
        /*0486*/ 	.byte	0x4b
	.zero		1


	//   ....[56]....
        /*0488*/ 	.word	0x000034f0
        /*048c*/ 	.word	0x000000ff
        /*0490*/ 	.word	0x00000000
        /*0494*/ 	.short	0x010a
        /*0496*/ 	.byte	0x05
	.zero		1


	//   ....[57]....
        /*0498*/ 	.word	0x00003640
        /*049c*/ 	.word	0x000000ff
        /*04a0*/ 	.word	0x00000000
        /*04a4*/ 	.short	0x010a
        /*04a6*/ 	.byte	0x07
	.zero		1


	//   ....[58]....
        /*04a8*/ 	.word	0x00003d70
        /*04ac*/ 	.word	0x000000ff
        /*04b0*/ 	.word	0x00000000
        /*04b4*/ 	.short	0x010a
        /*04b6*/ 	.byte	0x04
	.zero		1


	//   ....[59]....
        /*04b8*/ 	.word	0x00003e00
        /*04bc*/ 	.word	0x000000ff
        /*04c0*/ 	.word	0x00000000
        /*04c4*/ 	.short	0x010a
        /*04c6*/ 	.byte	0x05
	.zero		1


	//   ....[60]....
        /*04c8*/ 	.word	0x00003e90
        /*04cc*/ 	.word	0x000000ff
        /*04d0*/ 	.word	0x00000000
        /*04d4*/ 	.short	0x010a
        /*04d6*/ 	.byte	0x05
	.zero		1


	//   ....[61]....
        /*04d8*/ 	.word	0x00003f20
        /*04dc*/ 	.word	0x000000ff
        /*04e0*/ 	.word	0x00000000
        /*04e4*/ 	.short	0x010a
        /*04e6*/ 	.byte	0x04
	.zero		1


	//   ....[62]....
        /*04e8*/ 	.word	0x000043a0
        /*04ec*/ 	.word	0x00000000
        /*04f0*/ 	.word	0x00000070
        /*04f4*/ 	.short	0x010a
        /*04f6*/ 	.byte	0xff
	.zero		1


	//   ....[63]....
        /*04f8*/ 	.word	0x00004460
        /*04fc*/ 	.word	0x00000000
        /*0500*/ 	.word	0x00000000
        /*0504*/ 	.short	0x0101
        /*0506*/ 	.byte	0xff
	.zero		1


	//   ....[64]....
        /*0508*/ 	.word	0x00004780
        /*050c*/ 	.word	0x000000ff
        /*0510*/ 	.word	0x00000068
        /*0514*/ 	.short	0x010a
        /*0516*/ 	.byte	0x04
	.zero		1


	//   ....[65]....
        /*0518*/ 	.word	0x00004970
        /*051c*/ 	.word	0x000000ff
        /*0520*/ 	.word	0x00000040
        /*0524*/ 	.short	0x010a
        /*0526*/ 	.byte	0x04
	.zero		1


	//   ....[66]....
        /*0528*/ 	.word	0x00004af0
        /*052c*/ 	.word	0x000000ff
        /*0530*/ 	.word	0x00000020
        /*0534*/ 	.short	0x010b
        /*0536*/ 	.byte	0x04
	.zero		1


	//   ....[67]....
        /*0538*/ 	.word	0x00004b00
        /*053c*/ 	.word	0x000000ff
        /*0540*/ 	.word	0x00000000
        /*0544*/ 	.short	0x0101
        /*0546*/ 	.byte	0x05
	.zero		1


	//   ....[68]....
        /*0548*/ 	.word	0x00004b10
        /*054c*/ 	.word	0x000000ff
        /*0550*/ 	.word	0x00000048
        /*0554*/ 	.short	0x010a
        /*0556*/ 	.byte	0x04
	.zero		1


	//   ....[69]....
        /*0558*/ 	.word	0x00004c60
        /*055c*/ 	.word	0x000000ff
        /*0560*/ 	.word	0x00000028
        /*0564*/ 	.short	0x010b
        /*0566*/ 	.byte	0x04
	.zero		1


	//   ....[70]....
        /*0568*/ 	.word	0x00004c70
        /*056c*/ 	.word	0x000000ff
        /*0570*/ 	.word	0x00000000
        /*0574*/ 	.short	0x0101
        /*0576*/ 	.byte	0x05
	.zero		1


	//   ....[71]....
        /*0578*/ 	.word	0x00004c80
        /*057c*/ 	.word	0x000000ff
        /*0580*/ 	.word	0x00000050
        /*0584*/ 	.short	0x010a
        /*0586*/ 	.byte	0x04
	.zero		1


	//   ....[72]....
        /*0588*/ 	.word	0x00004e00
        /*058c*/ 	.word	0x000000ff
        /*0590*/ 	.word	0x00000030
        /*0594*/ 	.short	0x010b
        /*0596*/ 	.byte	0x04
	.zero		1


	//   ....[73]....
        /*0598*/ 	.word	0x00004e40
        /*059c*/ 	.word	0x000000ff
        /*05a0*/ 	.word	0x00000000
        /*05a4*/ 	.short	0x0101
        /*05a6*/ 	.byte	0x05
	.zero		1


	//   ....[74]....
        /*05a8*/ 	.word	0x00004e80
        /*05ac*/ 	.word	0x000000ff
        /*05b0*/ 	.word	0x00000058
        /*05b4*/ 	.short	0x010a
        /*05b6*/ 	.byte	0x04
	.zero		1


	//   ....[75]....
        /*05b8*/ 	.word	0x000050c0
        /*05bc*/ 	.word	0x000000ff
        /*05c0*/ 	.word	0x00000038
        /*05c4*/ 	.short	0x010b
        /*05c6*/ 	.byte	0x04
	.zero		1


	//   ....[76]....
        /*05c8*/ 	.word	0x000050e0
        /*05cc*/ 	.word	0x000000ff
        /*05d0*/ 	.word	0x00000000
        /*05d4*/ 	.short	0x0101
        /*05d6*/ 	.byte	0x0d
	.zero		1


	//   ....[77]....
        /*05d8*/ 	.word	0x00005110
        /*05dc*/ 	.word	0x000000ff
        /*05e0*/ 	.word	0x00000040
        /*05e4*/ 	.short	0x010a
        /*05e6*/ 	.byte	0x04
	.zero		1


	//   ....[78]....
        /*05e8*/ 	.word	0x00005130
        /*05ec*/ 	.word	0x000000ff
        /*05f0*/ 	.word	0x00000048
        /*05f4*/ 	.short	0x010a
        /*05f6*/ 	.byte	0x04
	.zero		1


	//   ....[79]....
        /*05f8*/ 	.word	0x00005150
        /*05fc*/ 	.word	0x000000ff
        /*0600*/ 	.word	0x00000050
        /*0604*/ 	.short	0x010a
        /*0606*/ 	.byte	0x04
	.zero		1


	//   ....[80]....
        /*0608*/ 	.word	0x00005190
        /*060c*/ 	.word	0x00000000
        /*0610*/ 	.word	0x00000058
        /*0614*/ 	.short	0x010a
        /*0616*/ 	.byte	0xff
	.zero		1


	//   ....[81]....
        /*0618*/ 	.word	0x00005500
        /*061c*/ 	.word	0x00000000
        /*0620*/ 	.word	0x00000070
        /*0624*/ 	.short	0x010a
        /*0626*/ 	.byte	0xff
	.zero		1


	//   ....[82]....
        /*0628*/ 	.word	0x00005610
        /*062c*/ 	.word	0x00000000
        /*0630*/ 	.word	0x00000000
        /*0634*/ 	.short	0x0101
        /*0636*/ 	.byte	0xff
	.zero		1


	//   ....[83]....
        /*0638*/ 	.word	0x00006090
        /*063c*/ 	.word	0x000000ff
        /*0640*/ 	.word	0x00000020
        /*0644*/ 	.short	0x010a
        /*0646*/ 	.byte	0x24
	.zero		1


	//   ....[84]....
        /*0648*/ 	.word	0x000060d0
        /*064c*/ 	.word	0x00000056
        /*0650*/ 	.word	0x00000090
        /*0654*/ 	.short	0x010a
        /*0656*/ 	.byte	0xff
	.zero		1


	//   ....[85]....
        /*0658*/ 	.word	0x00006240
        /*065c*/ 	.word	0x000000ff
        /*0660*/ 	.word	0x00000020
        /*0664*/ 	.short	0x010a
        /*0666*/ 	.byte	0x24
	.zero		1


	//   ....[86]....
        /*0668*/ 	.word	0x00006340
        /*066c*/ 	.word	0x00000056
        /*0670*/ 	.word	0x00000090
        /*0674*/ 	.short	0x010a
        /*0676*/ 	.byte	0xff
	.zero		1


	//   ....[87]....
        /*0678*/ 	.word	0x00006940
        /*067c*/ 	.word	0x00000000
        /*0680*/ 	.word	0x00000000
        /*0684*/ 	.short	0x0101
        /*0686*/ 	.byte	0xff
	.zero		1


	//   ....[88]....
        /*0688*/ 	.word	0x00006950
        /*068c*/ 	.word	0x00000002
        /*0690*/ 	.word	0x00000020
        /*0694*/ 	.short	0x010a
        /*0696*/ 	.byte	0xff
	.zero		1


	//   ....[89]....
        /*0698*/ 	.word	0x00006a20
        /*069c*/ 	.word	0x00000002
        /*06a0*/ 	.word	0x00000020
        /*06a4*/ 	.short	0x010a
        /*06a6*/ 	.byte	0xff
	.zero		1


	//   ....[90]....
        /*06a8*/ 	.word	0x000070a0
        /*06ac*/ 	.word	0x00000010
        /*06b0*/ 	.word	0x00000000
        /*06b4*/ 	.short	0x0101
        /*06b6*/ 	.byte	0xff
	.zero		1


	//   ....[91]....
        /*06b8*/ 	.word	0x000070c0
        /*06bc*/ 	.word	0x00000000
        /*06c0*/ 	.word	0x00000020
        /*06c4*/ 	.short	0x010a
        /*06c6*/ 	.byte	0xff
	.zero		1


	//   ....[92]....
        /*06c8*/ 	.word	0x00007180
        /*06cc*/ 	.word	0x00000000
        /*06d0*/ 	.word	0x00000020
        /*06d4*/ 	.short	0x010a
        /*06d6*/ 	.byte	0xff
	.zero		1


	//   ....[93]....
        /*06d8*/ 	.word	0x00007800
        /*06dc*/ 	.word	0x00000010
        /*06e0*/ 	.word	0x00000000
        /*06e4*/ 	.short	0x0101
        /*06e6*/ 	.byte	0xff
	.zero		1


	//   ....[94]....
        /*06e8*/ 	.word	0x00007820
        /*06ec*/ 	.word	0x00000002
        /*06f0*/ 	.word	0x00000020
        /*06f4*/ 	.short	0x010a
        /*06f6*/ 	.byte	0xff
	.zero		1


	//   ....[95]....
        /*06f8*/ 	.word	0x000078e0
        /*06fc*/ 	.word	0x00000002
        /*0700*/ 	.word	0x00000020
        /*0704*/ 	.short	0x010a
        /*0706*/ 	.byte	0xff
	.zero		1


	//   ....[96]....
        /*0708*/ 	.word	0x00007bd0
        /*070c*/ 	.word	0x000000ff
        /*0710*/ 	.word	0x00000000
        /*0714*/ 	.short	0x0101
        /*0716*/ 	.byte	0x04
	.zero		1


	//   ....[97]....
        /*0718*/ 	.word	0x00007fe0
        /*071c*/ 	.word	0x00000000
        /*0720*/ 	.word	0x00000000
        /*0724*/ 	.short	0x0101
        /*0726*/ 	.byte	0xff
	.zero		1


	//   ....[98]....
        /*0728*/ 	.word	0x00008250
        /*072c*/ 	.word	0x000000ff
        /*0730*/ 	.word	0x00000000
        /*0734*/ 	.short	0x0101
        /*0736*/ 	.byte	0x04
	.zero		1


	//   ....[99]....
        /*0738*/ 	.word	0x00008270
        /*073c*/ 	.word	0x00000002
        /*0740*/ 	.word	0x000000e0
        /*0744*/ 	.short	0x010a
        /*0746*/ 	.byte	0xff
	.zero		1


	//   ....[100]....
        /*0748*/ 	.word	0x000082d0
        /*074c*/ 	.word	0x00000002
        /*0750*/ 	.word	0x00000010
        /*0754*/ 	.short	0x010a
        /*0756*/ 	.byte	0xff
	.zero		1


	//   ....[101]....
        /*0758*/ 	.word	0x00008330
        /*075c*/ 	.word	0x00000002
        /*0760*/ 	.word	0x00000010
        /*0764*/ 	.short	0x010a
        /*0766*/ 	.byte	0xff
	.zero		1


	//   ....[102]....
        /*0768*/ 	.word	0x00008380
        /*076c*/ 	.word	0x00000002
        /*0770*/ 	.word	0x00000070
        /*0774*/ 	.short	0x010a
        /*0776*/ 	.byte	0xff
	.zero		1


	//   ....[103]....
        /*0778*/ 	.word	0x000083e0
        /*077c*/ 	.word	0x00000000
        /*0780*/ 	.word	0x00000000
        /*0784*/ 	.short	0x010a
        /*0786*/ 	.byte	0xff
	.zero		1


	//   ....[104]....
        /*0788*/ 	.word	0x00008430
        /*078c*/ 	.word	0x00000000
        /*0790*/ 	.word	0x000000d0
        /*0794*/ 	.short	0x010a
        /*0796*/ 	.byte	0xff
	.zero		1


	//   ....[105]....
        /*0798*/ 	.word	0x00008490
        /*079c*/ 	.word	0x00000000
        /*07a0*/ 	.word	0x00000080
        /*07a4*/ 	.short	0x010a
        /*07a6*/ 	.byte	0xff
	.zero		1


	//   ....[106]....
        /*07a8*/ 	.word	0x000084e0
        /*07ac*/ 	.word	0x00000000
        /*07b0*/ 	.word	0x00000070
        /*07b4*/ 	.short	0x010a
        /*07b6*/ 	.byte	0xff
	.zero		1


	//   ....[107]....
        /*07b8*/ 	.word	0x00008540
        /*07bc*/ 	.word	0x00000000
        /*07c0*/ 	.word	0x00000080
        /*07c4*/ 	.short	0x010a
        /*07c6*/ 	.byte	0xff
	.zero		1


	//   ....[108]....
        /*07c8*/ 	.word	0x00008590
        /*07cc*/ 	.word	0x00000000
        /*07d0*/ 	.word	0x00000070
        /*07d4*/ 	.short	0x010a
        /*07d6*/ 	.byte	0xff
	.zero		1


	//   ....[109]....
        /*07d8*/ 	.word	0x000085f0
        /*07dc*/ 	.word	0x00000002
        /*07e0*/ 	.word	0x000000b0
        /*07e4*/ 	.short	0x010a
        /*07e6*/ 	.byte	0xff
	.zero		1


	//   ....[110]....
        /*07e8*/ 	.word	0x00008650
        /*07ec*/ 	.word	0x00000000
        /*07f0*/ 	.word	0x00000000
        /*07f4*/ 	.short	0x010a
        /*07f6*/ 	.byte	0xff
	.zero		1


	//   ....[111]....
        /*07f8*/ 	.word	0x000086b0
        /*07fc*/ 	.word	0x00000000
        /*0800*/ 	.word	0x00000000
        /*0804*/ 	.short	0x010a
        /*0806*/ 	.byte	0xff
	.zero		1


	//   ....[112]....
        /*0808*/ 	.word	0x00008710
        /*080c*/ 	.word	0x00000000
        /*0810*/ 	.word	0x00000000
        /*0814*/ 	.short	0x010a
        /*0816*/ 	.byte	0xff
	.zero		1


	//   ....[113]....
        /*0818*/ 	.word	0x00008770
        /*081c*/ 	.word	0x00000000
        /*0820*/ 	.word	0x00000000
        /*0824*/ 	.short	0x010a
        /*0826*/ 	.byte	0xff
	.zero		1


	//   ....[114]....
        /*0828*/ 	.word	0x000087d0
        /*082c*/ 	.word	0x00000000
        /*0830*/ 	.word	0x00000000
        /*0834*/ 	.short	0x010a
        /*0836*/ 	.byte	0xff
	.zero		1


	//   ....[115]....
        /*0838*/ 	.word	0x00008820
        /*083c*/ 	.word	0x00000000
        /*0840*/ 	.word	0x00000070
        /*0844*/ 	.short	0x010a
        /*0846*/ 	.byte	0xff
	.zero		1


	//   ....[116]....
        /*0848*/ 	.word	0x00008880
        /*084c*/ 	.word	0x00000000
        /*0850*/ 	.word	0x00000068
        /*0854*/ 	.short	0x010a
        /*0856*/ 	.byte	0xff
	.zero		1


	//   ....[117]....
        /*0858*/ 	.word	0x000088e0
        /*085c*/ 	.word	0x00000000
        /*0860*/ 	.word	0x00000040
        /*0864*/ 	.short	0x010a
        /*0866*/ 	.byte	0xff
	.zero		1


	//   ....[118]....
        /*0868*/ 	.word	0x00008940
        /*086c*/ 	.word	0x00000000
        /*0870*/ 	.word	0x00000048
        /*0874*/ 	.short	0x010a
        /*0876*/ 	.byte	0xff
	.zero		1


	//   ....[119]....
        /*0878*/ 	.word	0x000089a0
        /*087c*/ 	.word	0x00000000
        /*0880*/ 	.word	0x00000050
        /*0884*/ 	.short	0x010a
        /*0886*/ 	.byte	0xff
	.zero		1


	//   ....[120]....
        /*0888*/ 	.word	0x00008a00
        /*088c*/ 	.word	0x00000000
        /*0890*/ 	.word	0x00000058
        /*0894*/ 	.short	0x010a
        /*0896*/ 	.byte	0xff
	.zero		1


	//   ....[121]....
        /*0898*/ 	.word	0x00008a60
        /*089c*/ 	.word	0x00000000
        /*08a0*/ 	.word	0x00000040
        /*08a4*/ 	.short	0x010a
        /*08a6*/ 	.byte	0xff
	.zero		1


	//   ....[122]....
        /*08a8*/ 	.word	0x00008ac0
        /*08ac*/ 	.word	0x00000000
        /*08b0*/ 	.word	0x00000048
        /*08b4*/ 	.short	0x010a
        /*08b6*/ 	.byte	0xff
	.zero		1


	//   ....[123]....
        /*08b8*/ 	.word	0x00008b20
        /*08bc*/ 	.word	0x00000000
        /*08c0*/ 	.word	0x00000050
        /*08c4*/ 	.short	0x010a
        /*08c6*/ 	.byte	0xff
	.zero		1


	//   ....[124]....
        /*08c8*/ 	.word	0x00008b70
        /*08cc*/ 	.word	0x00000000
        /*08d0*/ 	.word	0x00000070
        /*08d4*/ 	.short	0x010a
        /*08d6*/ 	.byte	0xff
	.zero		1


	//   ....[125]....
        /*08d8*/ 	.word	0x00008bd0
        /*08dc*/ 	.word	0x00000000
        /*08e0*/ 	.word	0x00000020
        /*08e4*/ 	.short	0x010a
        /*08e6*/ 	.byte	0xff
	.zero		1


	//   ....[126]....
        /*08e8*/ 	.word	0x00008c20
        /*08ec*/ 	.word	0x00000056
        /*08f0*/ 	.word	0x00000090
        /*08f4*/ 	.short	0x010a
        /*08f6*/ 	.byte	0xff
	.zero		1


	//   ....[127]....
        /*08f8*/ 	.word	0x00008c70
        /*08fc*/ 	.word	0x00000002
        /*0900*/ 	.word	0x00000020
        /*0904*/ 	.short	0x010a
        /*0906*/ 	.byte	0xff
	.zero		1


	//   ....[128]....
        /*0908*/ 	.word	0x00008cc0
        /*090c*/ 	.word	0x00000000
        /*0910*/ 	.word	0x00000020
        /*0914*/ 	.short	0x010a
        /*0916*/ 	.byte	0xff
	.zero		1


	//   ....[129]....
        /*0918*/ 	.word	0x00008d10
        /*091c*/ 	.word	0x00000002
        /*0920*/ 	.word	0x00000020
        /*0924*/ 	.short	0x010a
        /*0926*/ 	.byte	0xff
	.zero		1


	//----- nvinfo : EIATTR_NUM_MBARRIERS
	.align		4
.L_47:
        /*0928*/ 	.byte	0x03, 0x38
        /*092a*/ 	.short	0x001e


	//----- nvinfo : EIATTR_EXIT_INSTR_OFFSETS
	.align		4
        /*092c*/ 	.byte	0x04, 0x1c
        /*092e*/ 	.short	(.L_49 - .L_48)


	//   ....[0]....
.L_48:
        /*0930*/ 	.word	0x00002840


	//   ....[1]....
        /*0934*/ 	.word	0x00002d30


	//   ....[2]....
        /*0938*/ 	.word	0x00002d90


	//   ....[3]....
        /*093c*/ 	.word	0x00004190


	//   ....[4]....
        /*0940*/ 	.word	0x000051c0


	//   ....[5]....
        /*0944*/ 	.word	0x00005200


	//   ....[6]....
        /*0948*/ 	.word	0x00008140


	//   ....[7]....
        /*094c*/ 	.word	0x000081c0


	//   ....[8]....
        /*0950*/ 	.word	0x000081f0


	//   ....[9]....
        /*0954*/ 	.word	0x00008260


	//----- nvinfo : EIATTR_MAX_THREADS
	.align		4
.L_49:
        /*0958*/ 	.byte	0x04, 0x05
        /*095a*/ 	.short	(.L_51 - .L_50)
.L_50:
        /*095c*/ 	.word	0x00000100
        /*0960*/ 	.word	0x00000001
        /*0964*/ 	.word	0x00000001


	//----- nvinfo : EIATTR_CRS_STACK_SIZE
	.align		4
.L_51:
        /*0968*/ 	.byte	0x04, 0x1e
        /*096a*/ 	.short	(.L_53 - .L_52)
.L_52:
        /*096c*/ 	.word	0x00000000


	//----- nvinfo : EIATTR_CBANK_PARAM_SIZE
	.align		4
.L_53:
        /*0970*/ 	.byte	0x03, 0x19
        /*0972*/ 	.short	0x0800


	//----- nvinfo : EIATTR_PARAM_CBANK
	.align		4
        /*0974*/ 	.byte	0x04, 0x0a
        /*0976*/ 	.short	(.L_55 - .L_54)
	.align		4
.L_54:
        /*0978*/ 	.word	index@(.nv.constant0._ZN7cutlass13device_kernelINS_4gemm6kernel13GemmUniversalIN4cute5tupleIJiiiiEEENS1_10collective13CollectiveMmaINS1_35MainloopSm100TmaUmmaWarpSpecializedILi2ELi2ELi4ENS5_IJNS4_1CILi1EEESB_SB_EEEEENS5_IJNSA_ILi64EEENSA_ILi128EEESF_EEEfNS5_IJlSB_lEEEfSH_NS4_8TiledMMAINS4_8MMA_AtomIJNS4_17SM100_MMA_TF32_SSINS_10tfloat32_tESL_fLi64ELi128ELNS4_4UMMA5MajorE0ELSN_0ELNSM_7ScaleInE0ELSO_0EEEEEENS4_6LayoutISC_NS5_IJNSA_ILi0EEESS_SS_EEEEENS5_IJNS4_10UnderscoreESV_SV_EEEEENS4_13SM90_TMA_LOADENS4_14ComposedLayoutINS4_7SwizzleILi3ELi4ELi3EEENS4_18smem_ptr_flag_bitsILi32EEENSR_INS5_IJNSA_ILi8EEENSA_ILi32EEEEEENS5_IJS15_SB_EEEEEEEvNS4_8identityESY_S19_vS1A_EENS_8epilogue10collective18CollectiveEpilogueINS1C_23Sm100TmaWarpSpecializedILi4ELi2ELi16ELb1ELb0EEEJSG_NS5_IJNSR_ISE_SB_EENSR_IS15_SB_EEEEEfSH_fSH_NS1C_6fusion15FusionCallbacksIS1G_NS1K_17LinearCombinationIffffLNS_15FloatRoundStyleE2EEESG_S1J_JEEENS4_5SM1004TMEM4LOAD26SM100_TMEM_LOAD_16dp128b8xESY_S19_NS4_17SM75_U32x4_LDSM_NENS4_14SM90_TMA_STOREES19_NS4_17SM90_U32x4_STSM_NENS4_39AutoVectorizingCopyWithAssumedAlignmentILi128EEEEEEvvEEEEvNT_6ParamsE)
        /*097c*/ 	.short	0x0380
        /*097e*/ 	.short	0x0800


	//----- nvinfo : EIATTR_SW_WAR
	.align		4
.L_55:
        /*0980*/ 	.byte	0x04, 0x36
        /*0982*/ 	.short	(.L_57 - .L_56)
.L_56:
        /*0984*/ 	.word	0x00000008
.L_57:


//--------------------- .nv.callgraph             --------------------------
	.section	.nv.callgraph,"",@"SHT_CUDA_CALLGRAPH"
	.align	4
	.sectionentsize	8
	.align		4
        /*0000*/ 	.word	0x00000000
	.align		4
        /*0004*/ 	.word	0xffffffff
	.align		4
        /*0008*/ 	.word	index@(_ZN7cutlass13device_kernelINS_4gemm6kernel13GemmUniversalIN4cute5tupleIJiiiiEEENS1_10collective13CollectiveMmaINS1_35MainloopSm100TmaUmmaWarpSpecializedILi2ELi2ELi4ENS5_IJNS4_1CILi1EEESB_SB_EEEEENS5_IJNSA_ILi64EEENSA_ILi128EEESF_EEEfNS5_IJlSB_lEEEfSH_NS4_8TiledMMAINS4_8MMA_AtomIJNS4_17SM100_MMA_TF32_SSINS_10tfloat32_tESL_fLi64ELi128ELNS4_4UMMA5MajorE0ELSN_0ELNSM_7ScaleInE0ELSO_0EEEEEENS4_6LayoutISC_NS5_IJNSA_ILi0EEESS_SS_EEEEENS5_IJNS4_10UnderscoreESV_SV_EEEEENS4_13SM90_TMA_LOADENS4_14ComposedLayoutINS4_7SwizzleILi3ELi4ELi3EEENS4_18smem_ptr_flag_bitsILi32EEENSR_INS5_IJNSA_ILi8EEENSA_ILi32EEEEEENS5_IJS15_SB_EEEEEEEvNS4_8identityESY_S19_vS1A_EENS_8epilogue10collective18CollectiveEpilogueINS1C_23Sm100TmaWarpSpecializedILi4ELi2ELi16ELb1ELb0EEEJSG_NS5_IJNSR_ISE_SB_EENSR_IS15_SB_EEEEEfSH_fSH_NS1C_6fusion15FusionCallbacksIS1G_NS1K_17LinearCombinationIffffLNS_15FloatRoundStyleE2EEESG_S1J_JEEENS4_5SM1004TMEM4LOAD26SM100_TMEM_LOAD_16dp128b8xESY_S19_NS4_17SM75_U32x4_LDSM_NENS4_14SM90_TMA_STOREES19_NS4_17SM90_U32x4_STSM_NENS4_39AutoVectorizingCopyWithAssumedAlignmentILi128EEEEEEvvEEEEvNT_6ParamsE)
	.align		4
        /*000c*/ 	.word	index@(__assertfail)
	.align		4
        /*0010*/ 	.word	0x00000000
	.align		4
        /*0014*/ 	.word	0xfffffffe
	.align		4
        /*0018*/ 	.word	0x00000000
	.align		4
        /*001c*/ 	.word	0xfffffffd
	.align		4
        /*0020*/ 	.word	0x00000000
	.align		4
        /*0024*/ 	.word	0xfffffffc


//--------------------- .nv.constant4             --------------------------
	.section	.nv.constant4,"a",@progbits
	.align	8
	.align		8
.nv.constant4:
        /*0000*/ 	.dword	__assertfail
	.align		8
        /*0008*/ 	.dword	__unnamed_1
	.align		8
        /*0010*/ 	.dword	__unnamed_2
	.align		8
        /*0018*/ 	.dword	_ZN40_INTERNAL_064cc29a_4_k_cu_71cb7693_330684cuda3std3__45__cpo5beginE
	.align		8
        /*0020*/ 	.dword	_ZN40_INTERNAL_064cc29a_4_k_cu_71cb7693_330684cuda3std3__45__cpo3endE
	.align		8
        /*0028*/ 	.dword	_ZN40_INTERNAL_064cc29a_4_k_cu_71cb7693_330684cuda3std3__45__cpo6cbeginE
	.align		8
        /*0030*/ 	.dword	_ZN40_INTERNAL_064cc29a_4_k_cu_71cb7693_330684cuda3std3__45__cpo4cendE
	.align		8
        /*0038*/ 	.dword	_ZN40_INTERNAL_064cc29a_4_k_cu_71cb7693_330684cuda3std3__442_GLOBAL__N__064cc29a_4_k_cu_71cb7693_330686ignoreE
	.align		8
        /*0040*/ 	.dword	_ZN40_INTERNAL_064cc29a_4_k_cu_71cb7693_330684cuda3std3__419piecewise_constructE
	.align		8
        /*0048*/ 	.dword	_ZN40_INTERNAL_064cc29a_4_k_cu_71cb7693_330684cuda3std3__48in_placeE
	.align		8
        /*0050*/ 	.dword	_ZN40_INTERNAL_064cc29a_4_k_cu_71cb7693_330684cuda3std6ranges3__45__cpo4swapE
	.align		8
        /*0058*/ 	.dword	_ZN40_INTERNAL_064cc29a_4_k_cu_71cb7693_330684cuda3std6ranges3__45__cpo9iter_moveE
	.align		8
        /*0060*/ 	.dword	_ZN40_INTERNAL_064cc29a_4_k_cu_71cb7693_330684cute7productE
	.align		8
        /*0068*/ 	.dword	_ZN40_INTERNAL_064cc29a_4_k_cu_71cb7693_330684cute1_E
	.align		8
        /*0070*/ 	.dword	$str$25
	.align		8
        /*0078*/ 	.dword	$str$26
	.align		8
        /*0080*/ 	.dword	$str$27
	.align		8
        /*0088*/ 	.dword	$str$28


//--------------------- .text._ZN7cutlass13device_kernelINS_4gemm6kernel13GemmUniversalIN4cute5tupleIJiiiiEEENS1_10collective13CollectiveMmaINS1_35MainloopSm100TmaUmmaWarpSpecializedILi2ELi2ELi4ENS5_IJNS4_1CILi1EEESB_SB_EEEEENS5_IJNSA_ILi64EEENSA_ILi128EEESF_EEEfNS5_IJlSB_lEEEfSH_NS4_8TiledMMAINS4_8MMA_AtomIJNS4_17SM100_MMA_TF32_SSINS_10tfloat32_tESL_fLi64ELi128ELNS4_4UMMA5MajorE0ELSN_0ELNSM_7ScaleInE0ELSO_0EEEEEENS4_6LayoutISC_NS5_IJNSA_ILi0EEESS_SS_EEEEENS5_IJNS4_10UnderscoreESV_SV_EEEEENS4_13SM90_TMA_LOADENS4_14ComposedLayoutINS4_7SwizzleILi3ELi4ELi3EEENS4_18smem_ptr_flag_bitsILi32EEENSR_INS5_IJNSA_ILi8EEENSA_ILi32EEEEEENS5_IJS15_SB_EEEEEEEvNS4_8identityESY_S19_vS1A_EENS_8epilogue10collective18CollectiveEpilogueINS1C_23Sm100TmaWarpSpecializedILi4ELi2ELi16ELb1ELb0EEEJSG_NS5_IJNSR_ISE_SB_EENSR_IS15_SB_EEEEEfSH_fSH_NS1C_6fusion15FusionCallbacksIS1G_NS1K_17LinearCombinationIffffLNS_15FloatRoundStyleE2EEESG_S1J_JEEENS4_5SM1004TMEM4LOAD26SM100_TMEM_LOAD_16dp128b8xESY_S19_NS4_17SM75_U32x4_LDSM_NENS4_14SM90_TMA_STOREES19_NS4_17SM90_U32x4_STSM_NENS4_39AutoVectorizingCopyWithAssumedAlignmentILi128EEEEEEvvEEEEvNT_6ParamsE --------------------------
	.section	.text._ZN7cutlass13device_kernelINS_4gemm6kernel13GemmUniversalIN4cute5tupleIJiiiiEEENS1_10collective13CollectiveMmaINS1_35MainloopSm100TmaUmmaWarpSpecializedILi2ELi2ELi4ENS5_IJNS4_1CILi1EEESB_SB_EEEEENS5_IJNSA_ILi64EEENSA_ILi128EEESF_EEEfNS5_IJlSB_lEEEfSH_NS4_8TiledMMAINS4_8MMA_AtomIJNS4_17SM100_MMA_TF32_SSINS_10tfloat32_tESL_fLi64ELi128ELNS4_4UMMA5MajorE0ELSN_0ELNSM_7ScaleInE0ELSO_0EEEEEENS4_6LayoutISC_NS5_IJNSA_ILi0EEESS_SS_EEEEENS5_IJNS4_10UnderscoreESV_SV_EEEEENS4_13SM90_TMA_LOADENS4_14ComposedLayoutINS4_7SwizzleILi3ELi4ELi3EEENS4_18smem_ptr_flag_bitsILi32EEENSR_INS5_IJNSA_ILi8EEENSA_ILi32EEEEEENS5_IJS15_SB_EEEEEEEvNS4_8identityESY_S19_vS1A_EENS_8epilogue10collective18CollectiveEpilogueINS1C_23Sm100TmaWarpSpecializedILi4ELi2ELi16ELb1ELb0EEEJSG_NS5_IJNSR_ISE_SB_EENSR_IS15_SB_EEEEEfSH_fSH_NS1C_6fusion15FusionCallbacksIS1G_NS1K_17LinearCombinationIffffLNS_15FloatRoundStyleE2EEESG_S1J_JEEENS4_5SM1004TMEM4LOAD26SM100_TMEM_LOAD_16dp128b8xESY_S19_NS4_17SM75_U32x4_LDSM_NENS4_14SM90_TMA_STOREES19_NS4_17SM90_U32x4_STSM_NENS4_39AutoVectorizingCopyWithAssumedAlignmentILi128EEEEEEvvEEEEvNT_6ParamsE,"ax",@progbits
	.align	128
.text._ZN7cutlass13device_kernelINS_4gemm6kernel13GemmUniversalIN4cute5tupleIJiiiiEEENS1_10collective13CollectiveMmaINS1_35MainloopSm100TmaUmmaWarpSpecializedILi2ELi2ELi4ENS5_IJNS4_1CILi1EEESB_SB_EEEEENS5_IJNSA_ILi64EEENSA_ILi128EEESF_EEEfNS5_IJlSB_lEEEfSH_NS4_8TiledMMAINS4_8MMA_AtomIJNS4_17SM100_MMA_TF32_SSINS_10tfloat32_tESL_fLi64ELi128ELNS4_4UMMA5MajorE0ELSN_0ELNSM_7ScaleInE0ELSO_0EEEEEENS4_6LayoutISC_NS5_IJNSA_ILi0EEESS_SS_EEEEENS5_IJNS4_10UnderscoreESV_SV_EEEEENS4_13SM90_TMA_LOADENS4_14ComposedLayoutINS4_7SwizzleILi3ELi4ELi3EEENS4_18smem_ptr_flag_bitsILi32EEENSR_INS5_IJNSA_ILi8EEENSA_ILi32EEEEEENS5_IJS15_SB_EEEEEEEvNS4_8identityESY_S19_vS1A_EENS_8epilogue10collective18CollectiveEpilogueINS1C_23Sm100TmaWarpSpecializedILi4ELi2ELi16ELb1ELb0EEEJSG_NS5_IJNSR_ISE_SB_EENSR_IS15_SB_EEEEEfSH_fSH_NS1C_6fusion15FusionCallbacksIS1G_NS1K_17LinearCombinationIffffLNS_15FloatRoundStyleE2EEESG_S1J_JEEENS4_5SM1004TMEM4LOAD26SM100_TMEM_LOAD_16dp128b8xESY_S19_NS4_17SM75_U32x4_LDSM_NENS4_14SM90_TMA_STOREES19_NS4_17SM90_U32x4_STSM_NENS4_39AutoVectorizingCopyWithAssumedAlignmentILi128EEEEEEvvEEEEvNT_6ParamsE:
        .type           _ZN7cutlass13device_kernelINS_4gemm6kernel13GemmUniversalIN4cute5tupleIJiiiiEEENS1_10collective13CollectiveMmaINS1_35MainloopSm100TmaUmmaWarpSpecializedILi2ELi2ELi4ENS5_IJNS4_1CILi1EEESB_SB_EEEEENS5_IJNSA_ILi64EEENSA_ILi128EEESF_EEEfNS5_IJlSB_lEEEfSH_NS4_8TiledMMAINS4_8MMA_AtomIJNS4_17SM100_MMA_TF32_SSINS_10tfloat32_tESL_fLi64ELi128ELNS4_4UMMA5MajorE0ELSN_0ELNSM_7ScaleInE0ELSO_0EEEEEENS4_6LayoutISC_NS5_IJNSA_ILi0EEESS_SS_EEEEENS5_IJNS4_10UnderscoreESV_SV_EEEEENS4_13SM90_TMA_LOADENS4_14ComposedLayoutINS4_7SwizzleILi3ELi4ELi3EEENS4_18smem_ptr_flag_bitsILi32EEENSR_INS5_IJNSA_ILi8EEENSA_ILi32EEEEEENS5_IJS15_SB_EEEEEEEvNS4_8identityESY_S19_vS1A_EENS_8epilogue10collective18CollectiveEpilogueINS1C_23Sm100TmaWarpSpecializedILi4ELi2ELi16ELb1ELb0EEEJSG_NS5_IJNSR_ISE_SB_EENSR_IS15_SB_EEEEEfSH_fSH_NS1C_6fusion15FusionCallbacksIS1G_NS1K_17LinearCombinationIffffLNS_15FloatRoundStyleE2EEESG_S1J_JEEENS4_5SM1004TMEM4LOAD26SM100_TMEM_LOAD_16dp128b8xESY_S19_NS4_17SM75_U32x4_LDSM_NENS4_14SM90_TMA_STOREES19_NS4_17SM90_U32x4_STSM_NENS4_39AutoVectorizingCopyWithAssumedAlignmentILi128EEEEEEvvEEEEvNT_6ParamsE,@function
        .size           _ZN7cutlass13device_kernelINS_4gemm6kernel13GemmUniversalIN4cute5tupleIJiiiiEEENS1_10collective13CollectiveMmaINS1_35MainloopSm100TmaUmmaWarpSpecializedILi2ELi2ELi4ENS5_IJNS4_1CILi1EEESB_SB_EEEEENS5_IJNSA_ILi64EEENSA_ILi128EEESF_EEEfNS5_IJlSB_lEEEfSH_NS4_8TiledMMAINS4_8MMA_AtomIJNS4_17SM100_MMA_TF32_SSINS_10tfloat32_tESL_fLi64ELi128ELNS4_4UMMA5MajorE0ELSN_0ELNSM_7ScaleInE0ELSO_0EEEEEENS4_6LayoutISC_NS5_IJNSA_ILi0EEESS_SS_EEEEENS5_IJNS4_10UnderscoreESV_SV_EEEEENS4_13SM90_TMA_LOADENS4_14ComposedLayoutINS4_7SwizzleILi3ELi4ELi3EEENS4_18smem_ptr_flag_bitsILi32EEENSR_INS5_IJNSA_ILi8EEENSA_ILi32EEEEEENS5_IJS15_SB_EEEEEEEvNS4_8identityESY_S19_vS1A_EENS_8epilogue10collective18CollectiveEpilogueINS1C_23Sm100TmaWarpSpecializedILi4ELi2ELi16ELb1ELb0EEEJSG_NS5_IJNSR_ISE_SB_EENSR_IS15_SB_EEEEEfSH_fSH_NS1C_6fusion15FusionCallbacksIS1G_NS1K_17LinearCombinationIffffLNS_15FloatRoundStyleE2EEESG_S1J_JEEENS4_5SM1004TMEM4LOAD26SM100_TMEM_LOAD_16dp128b8xESY_S19_NS4_17SM75_U32x4_LDSM_NENS4_14SM90_TMA_STOREES19_NS4_17SM90_U32x4_STSM_NENS4_39AutoVectorizingCopyWithAssumedAlignmentILi128EEEEEEvvEEEEvNT_6ParamsE,(.L_x_174 - _ZN7cutlass13device_kernelINS_4gemm6kernel13GemmUniversalIN4cute5tupleIJiiiiEEENS1_10collective13CollectiveMmaINS1_35MainloopSm100TmaUmmaWarpSpecializedILi2ELi2ELi4ENS5_IJNS4_1CILi1EEESB_SB_EEEEENS5_IJNSA_ILi64EEENSA_ILi128EEESF_EEEfNS5_IJlSB_lEEEfSH_NS4_8TiledMMAINS4_8MMA_AtomIJNS4_17SM100_MMA_TF32_SSINS_10tfloat32_tESL_fLi64ELi128ELNS4_4UMMA5MajorE0ELSN_0ELNSM_7ScaleInE0ELSO_0EEEEEENS4_6LayoutISC_NS5_IJNSA_ILi0EEESS_SS_EEEEENS5_IJNS4_10UnderscoreESV_SV_EEEEENS4_13SM90_TMA_LOADENS4_14ComposedLayoutINS4_7SwizzleILi3ELi4ELi3EEENS4_18smem_ptr_flag_bitsILi32EEENSR_INS5_IJNSA_ILi8EEENSA_ILi32EEEEEENS5_IJS15_SB_EEEEEEEvNS4_8identityESY_S19_vS1A_EENS_8epilogue10collective18CollectiveEpilogueINS1C_23Sm100TmaWarpSpecializedILi4ELi2ELi16ELb1ELb0EEEJSG_NS5_IJNSR_ISE_SB_EENSR_IS15_SB_EEEEEfSH_fSH_NS1C_6fusion15FusionCallbacksIS1G_NS1K_17LinearCombinationIffffLNS_15FloatRoundStyleE2EEESG_S1J_JEEENS4_5SM1004TMEM4LOAD26SM100_TMEM_LOAD_16dp128b8xESY_S19_NS4_17SM75_U32x4_LDSM_NENS4_14SM90_TMA_STOREES19_NS4_17SM90_U32x4_STSM_NENS4_39AutoVectorizingCopyWithAssumedAlignmentILi128EEEEEEvvEEEEvNT_6ParamsE)
        .other          _ZN7cutlass13device_kernelINS_4gemm6kernel13GemmUniversalIN4cute5tupleIJiiiiEEENS1_10collective13CollectiveMmaINS1_35MainloopSm100TmaUmmaWarpSpecializedILi2ELi2ELi4ENS5_IJNS4_1CILi1EEESB_SB_EEEEENS5_IJNSA_ILi64EEENSA_ILi128EEESF_EEEfNS5_IJlSB_lEEEfSH_NS4_8TiledMMAINS4_8MMA_AtomIJNS4_17SM100_MMA_TF32_SSINS_10tfloat32_tESL_fLi64ELi128ELNS4_4UMMA5MajorE0ELSN_0ELNSM_7ScaleInE0ELSO_0EEEEEENS4_6LayoutISC_NS5_IJNSA_ILi0EEESS_SS_EEEEENS5_IJNS4_10UnderscoreESV_SV_EEEEENS4_13SM90_TMA_LOADENS4_14ComposedLayoutINS4_7SwizzleILi3ELi4ELi3EEENS4_18smem_ptr_flag_bitsILi32EEENSR_INS5_IJNSA_ILi8EEENSA_ILi32EEEEEENS5_IJS15_SB_EEEEEEEvNS4_8identityESY_S19_vS1A_EENS_8epilogue10collective18CollectiveEpilogueINS1C_23Sm100TmaWarpSpecializedILi4ELi2ELi16ELb1ELb0EEEJSG_NS5_IJNSR_ISE_SB_EENSR_IS15_SB_EEEEEfSH_fSH_NS1C_6fusion15FusionCallbacksIS1G_NS1K_17LinearCombinationIffffLNS_15FloatRoundStyleE2EEESG_S1J_JEEENS4_5SM1004TMEM4LOAD26SM100_TMEM_LOAD_16dp128b8xESY_S19_NS4_17SM75_U32x4_LDSM_NENS4_14SM90_TMA_STOREES19_NS4_17SM90_U32x4_STSM_NENS4_39AutoVectorizingCopyWithAssumedAlignmentILi128EEEEEEvvEEEEvNT_6ParamsE,@"STO_CUDA_ENTRY STV_DEFAULT"
_ZN7cutlass13device_kernelINS_4gemm6kernel13GemmUniversalIN4cute5tupleIJiiiiEEENS1_10collective13CollectiveMmaINS1_35MainloopSm100TmaUmmaWarpSpecializedILi2ELi2ELi4ENS5_IJNS4_1CILi1EEESB_SB_EEEEENS5_IJNSA_ILi64EEENSA_ILi128EEESF_EEEfNS5_IJlSB_lEEEfSH_NS4_8TiledMMAINS4_8MMA_AtomIJNS4_17SM100_MMA_TF32_SSINS_10tfloat32_tESL_fLi64ELi128ELNS4_4UMMA5MajorE0ELSN_0ELNSM_7ScaleInE0ELSO_0EEEEEENS4_6LayoutISC_NS5_IJNSA_ILi0EEESS_SS_EEEEENS5_IJNS4_10UnderscoreESV_SV_EEEEENS4_13SM90_TMA_LOADENS4_14ComposedLayoutINS4_7SwizzleILi3ELi4ELi3EEENS4_18smem_ptr_flag_bitsILi32EEENSR_INS5_IJNSA_ILi8EEENSA_ILi32EEEEEENS5_IJS15_SB_EEEEEEEvNS4_8identityESY_S19_vS1A_EENS_8epilogue10collective18CollectiveEpilogueINS1C_23Sm100TmaWarpSpecializedILi4ELi2ELi16ELb1ELb0EEEJSG_NS5_IJNSR_ISE_SB_EENSR_IS15_SB_EEEEEfSH_fSH_NS1C_6fusion15FusionCallbacksIS1G_NS1K_17LinearCombinationIffffLNS_15FloatRoundStyleE2EEESG_S1J_JEEENS4_5SM1004TMEM4LOAD26SM100_TMEM_LOAD_16dp128b8xESY_S19_NS4_17SM75_U32x4_LDSM_NENS4_14SM90_TMA_STOREES19_NS4_17SM90_U32x4_STSM_NENS4_39AutoVectorizingCopyWithAssumedAlignmentILi128EEEEEEvvEEEEvNT_6ParamsE:
[----:B------:R-:W1:Y:S01]  /*0000*/  LDC R1, c[0x0][0x37c] ;  /* 0x0000df00ff017b82 */ /* 0x000e620000000800 */
[----:B------:R-:W2:Y:S01]  /*0010*/  S2R R77, SR_TID.X ;  /* 0x00000000004d7919 */ /* 0x000ea20000002100 */
[----:B------:R-:W3:Y:S01]  /*0020*/  LDCU.64 UR8, c[0x0][0x890] ;  /* 0x00011200ff0877ac */ /* 0x000ee20008000a00 */
[----:B------:R-:W-:Y:S02]  /*0030*/  PRMT R64, RZ, 0x7610, R64 ;  /* 0x00007610ff407816 */ /* 0x000fe40000000040 */
[----:B------:R-:W-:Y:S01]  /*0040*/  ELECT P5, URZ, PT ;  /* 0x0000000000ff782f */ /* 0x000fe200038a0000 */
[----:B------:R-:W4:Y:S01]  /*0050*/  LDCU.64 UR52, c[0x0][0x358] ;  /* 0x00006b00ff3477ac */ /* 0x000f220008000a00 */
[----:B---3--:R-:W-:-:S04]  /*0060*/  UISETP.NE.U32.AND UP0, UPT, UR8, URZ, UPT ;  /* 0x000000ff0800728c */ /* 0x008fc8000bf05070 */
[----:B------:R-:W-:Y:S01]  /*0070*/  UISETP.NE.AND.EX UP0, UPT, UR9, URZ, UPT, UP0 ;  /* 0x000000ff0900728c */ /* 0x000fe2000bf05300 */
[----:B--2---:R-:W-:-:S05]  /*0080*/  SHF.R.U32.HI R69, RZ, 0x5, R77 ;  /* 0x00000005ff457819 */ /* 0x004fca000001164d */
[----:B------:R-:W2:Y:S02]  /*0090*/  SHFL.IDX PT, R0, R69, RZ, 0x1f ;  /* 0x00001fff45007589 */ /* 0x000ea400000e0000 */
[----:B--2---:R-:W-:Y:S01]  /*00a0*/  R2UR UR10, R0 ;  /* 0x00000000000a72ca */ /* 0x004fe200000e0000 */
[----:B-1--4-:R-:W-:-:S14]  /*00b0*/  BRA.U UP0, `(.L_x_0) ;  /* 0x00000001002c7547 */ /* 0x012fdc000b800000 */
[----:B------:R-:W1:Y:S02]  /*00c0*/  LDCU.64 UR4, c[0x0][0x888] ;  /* 0x00011100ff0477ac */ /* 0x000e640008000a00 */
[----:B-1----:R-:W-:-:S04]  /*00d0*/  UISETP.NE.U32.AND UP0, UPT, UR4, URZ, UPT ;  /* 0x000000ff0400728c */ /* 0x002fc8000bf05070 */
[----:B------:R-:W-:-:S09]  /*00e0*/  UISETP.NE.AND.EX UP0, UPT, UR5, URZ, UPT, UP0 ;  /* 0x000000ff0500728c */ /* 0x000fd2000bf05300 */
[----:B------:R-:W-:Y:S05]  /*00f0*/  BRA.U !UP0, `(.L_x_1) ;  /* 0x0000000108107547 */ /* 0x000fea000b800000 */
[----:B------:R-:W1:Y:S02]  /*0100*/  LDC.64 R2, c[0x0][0x888] ;  /* 0x00022200ff027b82 */ /* 0x000e640000000a00 */
[----:B-1----:R1:W5:Y:S01]  /*0110*/  LDG.E R35, desc[UR52][R2.64] ;  /* 0x0000003402237981 */ /* 0x002362000c1e1900 */
[----:B------:R-:W-:Y:S01]  /*0120*/  HFMA2 R64, -RZ, RZ, 0, 5.9604644775390625e-08 ;  /* 0x00000001ff407431 */ /* 0x000fe200000001ff */
[----:B------:R-:W-:Y:S05]  /*0130*/  BRA `(.L_x_0) ;  /* 0x00000000000c7947 */ /* 0x000fea0003800000 */
.L_x_1:
[----:B------:R-:W1:Y:S01]  /*0140*/  LDCU UR4, c[0x0][0x880] ;  /* 0x00011000ff0477ac */ /* 0x000e620008000800 */
[----:B------:R-:W-:Y:S01]  /*0150*/  HFMA2 R64, -RZ, RZ, 0, 5.9604644775390625e-08 ;  /* 0x00000001ff407431 */ /* 0x000fe200000001ff */
[----:B-1----:R-:W-:-:S07]  /*0160*/  MOV R35, UR4 ;  /* 0x0000000400237c02 */ /* 0x002fce0008000f00 */
.L_x_0:
[----:B------:R-:W2:Y:S02]  /*0170*/  LDCU.64 UR4, c[0x0][0x8b0] ;  /* 0x00011600ff0477ac */ /* 0x000ea40008000a00 */
[----:B--2---:R-:W-:-:S04]  /*0180*/  UISETP.NE.U32.AND UP0, UPT, UR4, URZ, UPT ;  /* 0x000000ff0400728c */ /* 0x004fc8000bf05070 */
[----:B------:R-:W-:-:S09]  /*0190*/  UISETP.NE.AND.EX UP0, UPT, UR5, URZ, UPT, UP0 ;  /* 0x000000ff0500728c */ /* 0x000fd2000bf05300 */
[----:B------:R-:W-:Y:S05]  /*01a0*/  BRA.U UP0, `(.L_x_2) ;  /* 0x0000000100247547 */ /* 0x000fea000b800000 */
[----:B------:R-:W2:Y:S02]  /*01b0*/  LDCU.64 UR4, c[0x0][0x8a8] ;  /* 0x00011500ff0477ac */ /* 0x000ea40008000a00 */
[----:B--2---:R-:W-:-:S04]  /*01c0*/  UISETP.NE.U32.AND UP0, UPT, UR4, URZ, UPT ;  /* 0x000000ff0400728c */ /* 0x004fc8000bf05070 */
[----:B------:R-:W-:-:S09]  /*01d0*/  UISETP.NE.AND.EX UP0, UPT, UR5, URZ, UPT, UP0 ;  /* 0x000000ff0500728c */ /* 0x000fd2000bf05300 */
[----:B------:R-:W-:Y:S05]  /*01e0*/  BRA.U !UP0, `(.L_x_3) ;  /* 0x00000001080c7547 */ /* 0x000fea000b800000 */
[----:B-1----:R-:W1:Y:S02]  /*01f0*/  LDC.64 R2, c[0x0][0x8a8] ;  /* 0x00022a00ff027b82 */ /* 0x002e640000000a00 */
[----:B-1----:R2:W5:Y:S01]  /*0200*/  LDG.E R33, desc[UR52][R2.64] ;  /* 0x0000003402217981 */ /* 0x002562000c1e1900 */
[----:B------:R-:W-:Y:S05]  /*0210*/  BRA `(.L_x_2) ;  /* 0x0000000000087947 */ /* 0x000fea0003800000 */
.L_x_3:
[----:B------:R-:W2:Y:S02]  /*0220*/  LDCU UR4, c[0x0][0x8a0] ;  /* 0x00011400ff0477ac */ /* 0x000ea40008000800 */
[----:B--2---:R-:W-:Y:S02]  /*0230*/  MOV R33, UR4 ;  /* 0x0000000400217c02 */ /* 0x004fe40008000f00 */
.L_x_2:
[----:B------:R-:W-:Y:S01]  /*0240*/  IMAD.U32 R0, RZ, RZ, UR10 ;  /* 0x0000000aff007e24 */ /* 0x000fe2000f8e00ff */
[----:B------:R-:W-:Y:S04]  /*0250*/  BSSY.RECONVERGENT B0, `(.L_x_4) ;  /* 0x000000c000007945 */ /* 0x000fe80003800200 */
[C---:B------:R-:W-:Y:S02]  /*0260*/  ISETP.NE.OR P1, PT, R0.reuse, 0x1, !P5 ;  /* 0x000000010000780c */ /* 0x040fe40006f25670 */
[----:B------:R-:W-:-:S11]  /*0270*/  ISETP.NE.OR P0, PT, R0, 0x3, !P5 ;  /* 0x000000030000780c */ /* 0x000fd60006f05670 */
[----:B------:R-:W-:Y:S05]  /*0280*/  @P1 BRA `(.L_x_5) ;  /* 0x0000000000201947 */ /* 0x000fea0003800000 */
[----:B------:R-:W3:Y:S02]  /*0290*/  LDCU.64 UR4, c[0x0][0x348] ;  /* 0x00006900ff0477ac */ /* 0x000ee40008000a00 */
[----:B---3--:R-:W-:Y:S02]  /*02a0*/  UIADD3 UR6, UP1, UPT, UR4, 0x80, URZ ;  /* 0x0000008004067890 */ /* 0x008fe4000ff3e0ff */
[----:B------:R-:W-:Y:S02]  /*02b0*/  UIADD3 UR4, UP0, UPT, UR4, 0x180, URZ ;  /* 0x0000018004047890 */ /* 0x000fe4000ff1e0ff */
[----:B------:R-:W-:Y:S02]  /*02c0*/  UIADD3.X UR7, UPT, UPT, URZ, UR5, URZ, UP1, !UPT ;  /* 0x00000005ff077290 */ /* 0x000fe40008ffe4ff */
[----:B------:R-:W-:-:S07]  /*02d0*/  UIADD3.X UR5, UPT, UPT, URZ, UR5, URZ, UP0, !UPT ;  /* 0x00000005ff057290 */ /* 0x000fce00087fe4ff */
[----:B------:R3:W-:Y:S02]  /*02e0*/  UTMACCTL.PF [UR6] ;  /* 0x00000000060079b9 */ /* 0x0007e40008040000 */
[----:B------:R3:W-:Y:S02]  /*02f0*/  UTMACCTL.PF [UR4] ;  /* 0x00000000040079b9 */ /* 0x0007e40008040000 */
[----:B---3--:R-:W-:Y:S01]  /*0300*/  NOP ;  /* 0x0000000000007918 */ /* 0x008fe20000000000 */
.L_x_5:
[----:B------:R-:W-:Y:S05]  /*0310*/  BSYNC.RECONVERGENT B0 ;  /* 0x0000000000007941 */ /* 0x000fea0003800200 */
.L_x_4:
[----:B------:R-:W-:Y:S04]  /*0320*/  BSSY.RECONVERGENT B0, `(.L_x_6) ;  /* 0x000000a000007945 */ /* 0x000fe80003800200 */
        /* <DEDUP_REMOVED lines=9> */
.L_x_7:
[----:B------:R-:W-:Y:S05]  /*03c0*/  BSYNC.RECONVERGENT B0 ;  /* 0x0000000000007941 */ /* 0x000fea0003800200 */
.L_x_6:
[----:B------:R-:W3:Y:S01]  /*03d0*/  LDCU.64 UR4, c[0x0][0x888] ;  /* 0x00011100ff0477ac */ /* 0x000ee20008000a00 */
[----:B------:R-:W-:Y:S02]  /*03e0*/  UISETP.EQ.U32.AND UP1, UPT, UR8, URZ, UPT ;  /* 0x000000ff0800728c */ /* 0x000fe4000bf22070 */
[----:B------:R-:W-:Y:S02]  /*03f0*/  UPLOP3.LUT UP2, UPT, UPT, UPT, UPT, 0x80, 0x8 ;  /* 0x000000000008789c */ /* 0x000fe40003f4f070 */
[----:B---3--:R-:W-:-:S04]  /*0400*/  UISETP.NE.U32.AND UP0, UPT, UR4, URZ, UPT ;  /* 0x000000ff0400728c */ /* 0x008fc8000bf05070 */
[----:B------:R-:W-:-:S04]  /*0410*/  UISETP.NE.AND.EX UP0, UPT, UR5, URZ, UPT, UP0 ;  /* 0x000000ff0500728c */ /* 0x000fc8000bf05300 */
[----:B------:R-:W-:-:S04]  /*0420*/  UISETP.EQ.OR.EX UP3, UPT, UR9, URZ, !UP0, UP1 ;  /* 0x000000ff0900728c */ /* 0x000fc8000c762710 */
[----:B------:R-:W-:-:S05]  /*0430*/  UP2UR UR44, UPR, URZ, 0x8 ;  /* 0x00000008ff2c7883 */ /* 0x000fca0008000000 */
[----:B------:R-:W-:Y:S07]  /*0440*/  BRA.U !UP3, `(.L_x_8) ;  /* 0x000000010b207547 */ /* 0x000fee000b800000 */
[----:B------:R-:W-:Y:S01]  /*0450*/  UISETP.NE.U32.AND UP2, UPT, UR8, URZ, UPT ;  /* 0x000000ff0800728c */ /* 0x000fe2000bf45070 */
[----:B-----5:R-:W-:Y:S01]  /*0460*/  FSETP.NEU.AND P0, PT, R35, RZ, PT ;  /* 0x000000ff2300720b */ /* 0x020fe20003f0d000 */
[----:B------:R-:W-:Y:S02]  /*0470*/  USEL UR4, URZ, 0xffffffff, UP0 ;  /* 0xffffffffff047887 */ /* 0x000fe40008000000 */
[----:B------:R-:W-:-:S10]  /*0480*/  UISETP.NE.AND.EX UP2, UPT, UR9, URZ, UPT, UP2 ;  /* 0x000000ff0900728c */ /* 0x000fd4000bf45320 */
[----:B------:R-:W-:Y:S01]  /*0490*/  VOTEU.ANY UP1, P0 ;  /* 0x0000000000ff7886 */ /* 0x000fe20000020100 */
[----:B------:R-:W-:-:S04]  /*04a0*/  @!UP2 USEL UR4, URZ, 0xffffffff, UP1 ;  /* 0xffffffffff04a887 */ /* 0x000fc80008800000 */
[----:B------:R-:W-:-:S04]  /*04b0*/  ULOP3.LUT UR4, UR4, 0x1, URZ, 0xc0, !UPT ;  /* 0x0000000104047892 */ /* 0x000fc8000f8ec0ff */
[----:B------:R-:W-:-:S11]  /*04c0*/  UISETP.NE.U32.AND UP2, UPT, UR4, 0x1, UPT ;  /* 0x000000010400788c */ /* 0x000fd6000bf45070 */
.L_x_8:
[----:B-12---:R-:W1:Y:S01]  /*04d0*/  SHFL.IDX PT, R2, R69, RZ, 0x1f ;  /* 0x00001fff45027589 */ /* 0x006e6200000e0000 */
[----:B------:R-:W-:-:S04]  /*04e0*/  UISETP.NE.AND UP1, UPT, UR10, 0x2, UPT ;  /* 0x000000020a00788c */ /* 0x000fc8000bf25270 */
[----:B------:R-:W-:Y:S01]  /*04f0*/  USEL UR21, URZ, 0x1, UP1 ;  /* 0x00000001ff157887 */ /* 0x000fe20008800000 */
[----:B-1----:R-:W-:-:S13]  /*0500*/  ISETP.NE.AND P0, PT, R2, RZ, PT ;  /* 0x000000ff0200720c */ /* 0x002fda0003f05270 */
[----:B------:R-:W-:Y:S05]  /*0510*/  @P0 BRA `(.L_x_9) ;  /* 0x0000000000380947 */ /* 0x000fea0003800000 */
[----:B------:R-:W1:Y:S01]  /*0520*/  S2UR UR4, SR_CgaCtaId ;  /* 0x00000000000479c3 */ /* 0x000e620000008800 */
[----:B------:R-:W-:Y:S01]  /*0530*/  UMOV UR5, 0x400 ;  /* 0x0000040000057882 */ /* 0x000fe20000000000 */
[----:B------:R-:W-:Y:S01]  /*0540*/  UMOV UR6, 0x1 ;  /* 0x0000000100067882 */ /* 0x000fe20000000000 */
[----:B------:R-:W-:Y:S01]  /*0550*/  ELECT P0, URZ, PT ;  /* 0x0000000000ff782f */ /* 0x000fe20003800000 */
[----:B------:R-:W-:-:S04]  /*0560*/  UIADD3 UR6, UPT, UPT, -UR6, 0x100000, URZ ;  /* 0x0010000006067890 */ /* 0x000fc8000fffe1ff */
[----:B------:R-:W-:Y:S02]  /*0570*/  USHF.L.U32 UR7, UR6, 0xb, URZ ;  /* 0x0000000b06077899 */ /* 0x000fe400080006ff */
[----:B------:R-:W-:Y:S02]  /*0580*/  USHF.L.U32 UR6, UR6, 0x1, URZ ;  /* 0x0000000106067899 */ /* 0x000fe400080006ff */
[----:B-1----:R-:W-:Y:S01]  /*0590*/  ULEA UR4, UR4, UR5, 0x18 ;  /* 0x0000000504047291 */ /* 0x002fe2000f8ec0ff */
[----:B------:R-:W1:Y:S11]  /*05a0*/  FENCE.VIEW.ASYNC.S ;  /* 0x00000000000073c6 */ /* 0x000e760000000000 */
[----:B-1----:R1:W2:Y:S01]  /*05b0*/  SYNCS.EXCH.64 URZ, [UR4], UR6 ;  /* 0x0000000604ff75b2 */ /* 0x0022a20008000100 */
[----:B------:R1:W3:Y:S01]  /*05c0*/  SYNCS.EXCH.64 URZ, [UR4+0x10], UR6 ;  /* 0x0000100604ff75b2 */ /* 0x0002e20008000100 */
[----:B------:R1:W4:Y:S01]  /*05d0*/  SYNCS.EXCH.64 URZ, [UR4+0x8], UR6 ;  /* 0x0000080604ff75b2 */ /* 0x0003220008000100 */
[----:B------:R1:W1:Y:S01]  /*05e0*/  SYNCS.EXCH.64 URZ, [UR4+0x18], UR6 ;  /* 0x0000180604ff75b2 */ /* 0x0002620008000100 */
[----:B------:R-:W-:Y:S01]  /*05f0*/  NOP ;  /* 0x0000000000007918 */ /* 0x000fe20000000000 */
.L_x_9:
[----:B------:R-:W2:Y:S01]  /*0600*/  SHFL.IDX PT, R2, R69, RZ, 0x1f ;  /* 0x00001fff45027589 */ /* 0x000ea200000e0000 */
[----:B------:R-:W-:Y:S01]  /*0610*/  NOP ;  /* 0x0000000000007918 */ /* 0x000fe20000000000 */
[----:B--2---:R-:W-:-:S13]  /*0620*/  ISETP.NE.AND P0, PT, R2, 0x1, PT ;  /* 0x000000010200780c */ /* 0x004fda0003f05270 */
[----:B------:R-:W-:Y:S05]  /*0630*/  @P0 BRA `(.L_x_10) ;  /* 0x0000000000580947 */ /* 0x000fea0003800000 */
[----:B-1----:R-:W1:Y:S01]  /*0640*/  S2UR UR4, SR_CgaCtaId ;  /* 0x00000000000479c3 */ /* 0x002e620000008800 */
[----:B------:R-:W-:Y:S01]  /*0650*/  UMOV UR5, 0x400 ;  /* 0x0000040000057882 */ /* 0x000fe20000000000 */
[----:B------:R-:W-:Y:S01]  /*0660*/  UMOV UR8, 0x20 ;  /* 0x0000002000087882 */ /* 0x000fe20000000000 */
[----:B------:R-:W-:Y:S01]  /*0670*/  UMOV UR6, 0x80 ;  /* 0x0000008000067882 */ /* 0x000fe20000000000 */
[----:B------:R-:W-:-:S04]  /*0680*/  UIADD3 UR8, UPT, UPT, -UR8, 0x100000, URZ ;  /* 0x0010000008087890 */ /* 0x000fc8000fffe1ff */
[----:B------:R-:W-:Y:S02]  /*0690*/  USHF.L.U32 UR9, UR8, 0xb, URZ ;  /* 0x0000000b08097899 */ /* 0x000fe400080006ff */
[----:B------:R-:W-:Y:S02]  /*06a0*/  USHF.L.U32 UR8, UR8, 0x1, URZ ;  /* 0x0000000108087899 */ /* 0x000fe400080006ff */
[----:B------:R-:W-:-:S04]  /*06b0*/  UIADD3 UR6, UPT, UPT, -UR6, 0x100000, URZ ;  /* 0x0010000006067890 */ /* 0x000fc8000fffe1ff */
[----:B------:R-:W-:Y:S02]  /*06c0*/  USHF.L.U32 UR7, UR6, 0xb, URZ ;  /* 0x0000000b06077899 */ /* 0x000fe400080006ff */
[----:B------:R-:W-:Y:S01]  /*06d0*/  USHF.L.U32 UR6, UR6, 0x1, URZ ;  /* 0x0000000106067899 */ /* 0x000fe200080006ff */
[----:B------:R-:W-:Y:S01]  /*06e0*/  ELECT P0, URZ, PT ;  /* 0x0000000000ff782f */ /* 0x000fe20003800000 */
[----:B-1----:R-:W-:Y:S01]  /*06f0*/  ULEA UR4, UR4, UR5, 0x18 ;  /* 0x0000000504047291 */ /* 0x002fe2000f8ec0ff */
[----:B------:R-:W1:Y:S11]  /*0700*/  FENCE.VIEW.ASYNC.S ;  /* 0x00000000000073c6 */ /* 0x000e760000000000 */
[----:B-1----:R2:W1:Y:S01]  /*0710*/  SYNCS.EXCH.64 URZ, [UR4+0x20], UR8 ;  /* 0x0000200804ff75b2 */ /* 0x0024620008000100 */
[----:B------:R2:W1:Y:S01]  /*0720*/  SYNCS.EXCH.64 URZ, [UR4+0x40], UR6 ;  /* 0x0000400604ff75b2 */ /* 0x0004620008000100 */
[----:B------:R2:W1:Y:S01]  /*0730*/  SYNCS.EXCH.64 URZ, [UR4+0x28], UR8 ;  /* 0x0000280804ff75b2 */ /* 0x0004620008000100 */
[----:B------:R2:W1:Y:S01]  /*0740*/  SYNCS.EXCH.64 URZ, [UR4+0x48], UR6 ;  /* 0x0000480604ff75b2 */ /* 0x0004620008000100 */
[----:B------:R2:W1:Y:S01]  /*0750*/  SYNCS.EXCH.64 URZ, [UR4+0x30], UR8 ;  /* 0x0000300804ff75b2 */ /* 0x0004620008000100 */
[----:B------:R2:W1:Y:S01]  /*0760*/  SYNCS.EXCH.64 URZ, [UR4+0x50], UR6 ;  /* 0x0000500604ff75b2 */ /* 0x0004620008000100 */
[----:B------:R2:W1:Y:S01]  /*0770*/  SYNCS.EXCH.64 URZ, [UR4+0x38], UR8 ;  /* 0x0000380804ff75b2 */ /* 0x0004620008000100 */
[----:B------:R2:W1:Y:S02]  /*0780*/  SYNCS.EXCH.64 URZ, [UR4+0x58], UR6 ;  /* 0x0000580604ff75b2 */ /* 0x0004640008000100 */
[----:B--2---:R-:W-:Y:S01]  /*0790*/  NOP ;  /* 0x0000000000007918 */ /* 0x004fe20000000000 */
.L_x_10:
[----:B------:R-:W2:Y:S01]  /*07a0*/  SHFL.IDX PT, R2, R69, RZ, 0x1f ;  /* 0x00001fff45027589 */ /* 0x000ea200000e0000 */
[----:B------:R-:W-:Y:S01]  /*07b0*/  NOP ;  /* 0x0000000000007918 */ /* 0x000fe20000000000 */
[----:B--2---:R-:W-:-:S13]  /*07c0*/  ISETP.NE.AND P0, PT, R2, 0x3, PT ;  /* 0x000000030200780c */ /* 0x004fda0003f05270 */
[----:B------:R-:W-:Y:S05]  /*07d0*/  @P0 BRA `(.L_x_11) ;  /* 0x0000000000300947 */ /* 0x000fea0003800000 */
[----:B-1----:R-:W1:Y:S01]  /*07e0*/  S2UR UR6, SR_CgaCtaId ;  /* 0x00000000000679c3 */ /* 0x002e620000008800 */
[----:B------:R-:W-:Y:S01]  /*07f0*/  UMOV UR4, 0x400 ;  /* 0x0000040000047882 */ /* 0x000fe20000000000 */
[----:B------:R-:W-:Y:S01]  /*0800*/  UMOV UR5, 0x20 ;  /* 0x0000002000057882 */ /* 0x000fe20000000000 */
[----:B------:R-:W-:Y:S01]  /*0810*/  ELECT P0, URZ, PT ;  /* 0x0000000000ff782f */ /* 0x000fe20003800000 */
[----:B-1----:R-:W-:Y:S02]  /*0820*/  ULEA UR6, UR6, UR4, 0x18 ;  /* 0x0000000406067291 */ /* 0x002fe4000f8ec0ff */
[----:B------:R-:W-:-:S04]  /*0830*/  UIADD3 UR4, UPT, UPT, -UR5, 0x100000, URZ ;  /* 0x0010000005047890 */ /* 0x000fc8000fffe1ff */
[----:B------:R-:W-:Y:S02]  /*0840*/  USHF.L.U32 UR5, UR4, 0xb, URZ ;  /* 0x0000000b04057899 */ /* 0x000fe400080006ff */
[----:B------:R-:W-:Y:S01]  /*0850*/  USHF.L.U32 UR4, UR4, 0x1, URZ ;  /* 0x0000000104047899 */ /* 0x000fe200080006ff */
[----:B------:R-:W1:Y:S11]  /*0860*/  FENCE.VIEW.ASYNC.S ;  /* 0x00000000000073c6 */ /* 0x000e760000000000 */
[----:B-1----:R2:W1:Y:S01]  /*0870*/  SYNCS.EXCH.64 URZ, [UR6+0x60], UR4 ;  /* 0x0000600406ff75b2 */ /* 0x0024620008000100 */
[----:B------:R2:W1:Y:S02]  /*0880*/  SYNCS.EXCH.64 URZ, [UR6+0x68], UR4 ;  /* 0x0000680406ff75b2 */ /* 0x0004640008000100 */
[----:B--2---:R-:W-:Y:S01]  /*0890*/  NOP ;  /* 0x0000000000007918 */ /* 0x004fe20000000000 */
.L_x_11:
[----:B------:R-:W2:Y:S01]  /*08a0*/  SHFL.IDX PT, R2, R69, RZ, 0x1f ;  /* 0x00001fff45027589 */ /* 0x000ea200000e0000 */
[----:B------:R-:W-:Y:S01]  /*08b0*/  NOP ;  /* 0x0000000000007918 */ /* 0x000fe20000000000 */
[----:B--2---:R-:W-:-:S13]  /*08c0*/  ISETP.NE.AND P0, PT, R2, 0x4, PT ;  /* 0x000000040200780c */ /* 0x004fda0003f05270 */
[----:B------:R-:W-:Y:S05]  /*08d0*/  @P0 BRA `(.L_x_12) ;  /* 0x00000000004c0947 */ /* 0x000fea0003800000 */
[----:B-1----:R-:W1:Y:S01]  /*08e0*/  S2UR UR6, SR_CgaCtaId ;  /* 0x00000000000679c3 */ /* 0x002e620000008800 */
[----:B------:R-:W-:Y:S01]  /*08f0*/  UMOV UR4, 0x100 ;  /* 0x0000010000047882 */ /* 0x000fe20000000000 */
[----:B------:R-:W-:Y:S01]  /*0900*/  UMOV UR5, 0x400 ;  /* 0x0000040000057882 */ /* 0x000fe20000000000 */
[----:B------:R-:W-:Y:S01]  /*0910*/  USEL UR4, UR4, 0xe0, UP2 ;  /* 0x000000e004047887 */ /* 0x000fe20009000000 */
[----:B------:R-:W-:Y:S01]  /*0920*/  UMOV UR8, 0x1 ;  /* 0x0000000100087882 */ /* 0x000fe20000000000 */
[----:B------:R-:W-:Y:S01]  /*0930*/  ELECT P0, URZ, PT ;  /* 0x0000000000ff782f */ /* 0x000fe20003800000 */
[----:B------:R-:W-:-:S04]  /*0940*/  UIADD3 UR8, UPT, UPT, -UR8, 0x100000, URZ ;  /* 0x0010000008087890 */ /* 0x000fc8000fffe1ff */
[----:B------:R-:W-:Y:S02]  /*0950*/  USHF.L.U32 UR9, UR8, 0xb, URZ ;  /* 0x0000000b08097899 */ /* 0x000fe400080006ff */
[----:B------:R-:W-:Y:S02]  /*0960*/  USHF.L.U32 UR8, UR8, 0x1, URZ ;  /* 0x0000000108087899 */ /* 0x000fe400080006ff */
[----:B-1----:R-:W-:Y:S02]  /*0970*/  ULEA UR6, UR6, UR5, 0x18 ;  /* 0x0000000506067291 */ /* 0x002fe4000f8ec0ff */
[----:B------:R-:W-:-:S04]  /*0980*/  UIADD3 UR4, UPT, UPT, -UR4, 0x100000, URZ ;  /* 0x0010000004047890 */ /* 0x000fc8000fffe1ff */
[----:B------:R-:W-:Y:S02]  /*0990*/  USHF.L.U32 UR5, UR4, 0xb, URZ ;  /* 0x0000000b04057899 */ /* 0x000fe400080006ff */
[----:B------:R-:W-:Y:S01]  /*09a0*/  USHF.L.U32 UR4, UR4, 0x1, URZ ;  /* 0x0000000104047899 */ /* 0x000fe200080006ff */
[----:B------:R-:W1:Y:S03]  /*09b0*/  FENCE.VIEW.ASYNC.S ;  /* 0x00000000000073c6 */ /* 0x000e660000000000 */
[----:B-1----:R2:W1:Y:S08]  /*09c0*/  SYNCS.EXCH.64 URZ, [UR6+0x70], UR8 ;  /* 0x0000700806ff75b2 */ /* 0x0024700008000100 */
[----:B------:R2:W1:Y:S01]  /*09d0*/  SYNCS.EXCH.64 URZ, [UR6+0x80], UR4 ;  /* 0x0000800406ff75b2 */ /* 0x0004620008000100 */
[----:B------:R2:W1:Y:S01]  /*09e0*/  SYNCS.EXCH.64 URZ, [UR6+0x78], UR8 ;  /* 0x0000780806ff75b2 */ /* 0x0004620008000100 */
[----:B------:R2:W1:Y:S02]  /*09f0*/  SYNCS.EXCH.64 URZ, [UR6+0x88], UR4 ;  /* 0x0000880406ff75b2 */ /* 0x0004640008000100 */
[----:B--2---:R-:W-:Y:S01]  /*0a00*/  NOP ;  /* 0x0000000000007918 */ /* 0x004fe20000000000 */
.L_x_12:
        /* <DEDUP_REMOVED lines=26> */
.L_x_13:
        /* <DEDUP_REMOVED lines=13> */
[----:B-1----:R2:W1:Y:S01]  /*0c80*/  SYNCS.EXCH.64 URZ, [UR4+0xd0], UR6 ;  /* 0x0000d00604ff75b2 */ /* 0x0024620008000100 */
[----:B------:R2:W1:Y:S01]  /*0c90*/  SYNCS.EXCH.64 URZ, [UR4+0xe0], UR6 ;  /* 0x0000e00604ff75b2 */ /* 0x0004620008000100 */
[----:B------:R2:W1:Y:S01]  /*0ca0*/  SYNCS.EXCH.64 URZ, [UR4+0xd8], UR6 ;  /* 0x0000d80604ff75b2 */ /* 0x0004620008000100 */
[----:B------:R2:W1:Y:S02]  /*0cb0*/  SYNCS.EXCH.64 URZ, [UR4+0xe8], UR6 ;  /* 0x0000e80604ff75b2 */ /* 0x0004640008000100 */
[----:B--2---:R-:W-:Y:S01]  /*0cc0*/  NOP ;  /* 0x0000000000007918 */ /* 0x004fe20000000000 */
.L_x_14:
[----:B------:R-:W2:Y:S01]  /*0cd0*/  S2UR UR5, SR_CTAID.X ;  /* 0x00000000000579c3 */ /* 0x000ea20000002500 */
[----:B------:R-:W-:-:S05]  /*0ce0*/  CS2R.32 R63, SR_CgaSize ;  /* 0x00000000003f7805 */ /* 0x000fca0000008a00 */
[----:B------:R-:W-:-:S05]  /*0cf0*/  IMAD R63, R63, -0xa0, RZ ;  /* 0xffffff603f3f7824 */ /* 0x000fca00078e02ff */
[----:B-1----:R-:W-:-:S14]  /*0d00*/  R2UR UR7, R63 ;  /* 0x000000003f0772ca */ /* 0x002fdc00000e0000 */
[----:B------:R-:W1:Y:S01]  /*0d10*/  LDCU UR7, c[0x0][UR7+0x2b0] ;  /* 0x00005600070777ac */ /* 0x000e620008000800 */
[----:B------:R-:W-:Y:S01]  /*0d20*/  NOP ;  /* 0x0000000000007918 */ /* 0x000fe20000000000 */
[----:B------:R-:W-:-:S05]  /*0d30*/  CS2R.32 R63, SR_CgaSize ;  /* 0x00000000003f7805 */ /* 0x000fca0000008a00 */
[----:B------:R-:W-:-:S05]  /*0d40*/  IMAD R63, R63, -0xa0, RZ ;  /* 0xffffff603f3f7824 */ /* 0x000fca00078e02ff */
[----:B------:R-:W-:-:S14]  /*0d50*/  R2UR UR6, R63 ;  /* 0x000000003f0672ca */ /* 0x000fdc00000e0000 */
[----:B------:R-:W3:Y:S01]  /*0d60*/  LDCU UR6, c[0x0][UR6+0x2b4] ;  /* 0x00005680060677ac */ /* 0x000ee20008000800 */
[----:B------:R-:W4:Y:S08]  /*0d70*/  S2UR UR4, SR_CTAID.Y ;  /* 0x00000000000479c3 */ /* 0x000f300000002600 */
[----:B------:R-:W3:Y:S01]  /*0d80*/  LDC R10, c[0x0][0xb24] ;  /* 0x0002c900ff0a7b82 */ /* 0x000ee20000000800 */
[----:B--2---:R-:W-:-:S02]  /*0d90*/  I2FP.F32.U32 R63, UR5 ;  /* 0x00000005003f7c45 */ /* 0x004fc40008201000 */
[----:B------:R-:W-:-:S05]  /*0da0*/  CS2R.32 R3, SR_CgaSize ;  /* 0x0000000000037805 */ /* 0x000fca0000008a00 */
[----:B------:R-:W-:-:S06]  /*0db0*/  IMAD R3, R3, -0xa0, RZ ;  /* 0xffffff6003037824 */ /* 0x000fcc00078e02ff */
[----:B------:R-:W2:Y:S01]  /*0dc0*/  LDC R3, c[0x0][R3+0x2a0] ;  /* 0x0000a80003037b82 */ /* 0x000ea20000000800 */
[----:B------:R-:W-:Y:S01]  /*0dd0*/  MOV R15, UR5 ;  /* 0x00000005000f7c02 */ /* 0x000fe20008000f00 */
[----:B-1----:R-:W-:Y:S01]  /*0de0*/  FMUL R63, R63, UR7 ;  /* 0x000000073f3f7c20 */ /* 0x002fe20008400000 */
[----:B----4-:R-:W-:Y:S02]  /*0df0*/  I2FP.F32.U32 R62, UR4 ;  /* 0x00000004003e7c45 */ /* 0x010fe40008201000 */
[----:B------:R-:W-:-:S05]  /*0e00*/  CS2R.32 R2, SR_CgaSize ;  /* 0x0000000000027805 */ /* 0x000fca0000008a00 */
[----:B------:R-:W-:-:S06]  /*0e10*/  IMAD R2, R2, -0xa0, RZ ;  /* 0xffffff6002027824 */ /* 0x000fcc00078e02ff */
[----:B------:R-:W1:Y:S01]  /*0e20*/  LDC R2, c[0x0][R2+0x2a4] ;  /* 0x0000a90002027b82 */ /* 0x000e620000000800 */
[----:B------:R-:W-:Y:S01]  /*0e30*/  MOV R14, UR4 ;  /* 0x00000004000e7c02 */ /* 0x000fe20008000f00 */
[----:B------:R-:W4:Y:S01]  /*0e40*/  F2I.U32.TRUNC.NTZ R63, R63 ;  /* 0x0000003f003f7305 */ /* 0x000f22000020f000 */
[----:B---3--:R-:W-:-:S05]  /*0e50*/  FMUL R62, R62, UR6 ;  /* 0x000000063e3e7c20 */ /* 0x008fca0008400000 */
[----:B------:R-:W-:Y:S01]  /*0e60*/  BAR.SYNC.DEFER_BLOCKING 0x0 ;  /* 0x0000000000007b1d */ /* 0x000fe20000010000 */
[----:B------:R-:W-:-:S05]  /*0e70*/  ISETP.GE.AND P0, PT, R10, 0x1, PT ;  /* 0x000000010a00780c */ /* 0x000fca0003f06270 */
[----:B------:R-:W3:Y:S02]  /*0e80*/  F2I.U32.TRUNC.NTZ R62, R62 ;  /* 0x0000003e003e7305 */ /* 0x000ee4000020f000 */
[----:B------:R-:W1:Y:S01]  /*0e90*/  S2UR UR60, SR_CTAID.Z ;  /* 0x00000000003c79c3 */ /* 0x000e620000002700 */
[----:B----4-:R-:W-:-:S05]  /*0ea0*/  IADD3 R63, PT, PT, -R63, RZ, RZ ;  /* 0x000000ff3f3f7210 */ /* 0x010fca0007ffe1ff */
[----:B--2---:R-:W-:Y:S01]  /*0eb0*/  IMAD R63, R3, R63, UR5 ;  /* 0x00000005033f7e24 */ /* 0x004fe2000f8e023f */
[----:B---3--:R-:W-:-:S05]  /*0ec0*/  IADD3 R62, PT, PT, -R62, RZ, RZ ;  /* 0x000000ff3e3e7210 */ /* 0x008fca0007ffe1ff */
[----:B-1----:R-:W-:Y:S01]  /*0ed0*/  IMAD R62, R2, R62, UR4 ;  /* 0x00000004023e7e24 */ /* 0x002fe2000f8e023e */
[----:B------:R-:W-:Y:S06]  /*0ee0*/  @!P0 BRA `(.L_x_15) ;  /* 0x0000000000b88947 */ /* 0x000fec0003800000 */
[----:B------:R-:W1:Y:S01]  /*0ef0*/  LDC.64 R4, c[0x0][0xb18] ;  /* 0x0002c600ff047b82 */ /* 0x000e620000000a00 */
[----:B------:R-:W-:-:S07]  /*0f00*/  ISETP.NE.AND P0, PT, R10, 0x1, PT ;  /* 0x000000010a00780c */ /* 0x000fce0003f05270 */
[----:B------:R-:W2:Y:S08]  /*0f10*/  LDC R9, c[0x0][0xb0c] ;  /* 0x0002c300ff097b82 */ /* 0x000eb00000000800 */
[----:B------:R-:W3:Y:S08]  /*0f20*/  LDC R12, c[0x0][0x370] ;  /* 0x0000dc00ff0c7b82 */ /* 0x000ef00000000800 */
[----:B------:R-:W4:Y:S01]  /*0f30*/  LDC R11, c[0x0][0x374] ;  /* 0x0000dd00ff0b7b82 */ /* 0x000f220000000800 */
[----:B-1----:R-:W-:-:S07]  /*0f40*/  ISETP.NE.AND P1, PT, R4, 0x1, PT ;  /* 0x000000010400780c */ /* 0x002fce0003f25270 */
[----:B------:R-:W3:Y:S01]  /*0f50*/  LDC.64 R6, c[0x0][0xb10] ;  /* 0x0002c400ff067b82 */ /* 0x000ee20000000a00 */
[----:B--2---:R-:W-:-:S07]  /*0f60*/  ISETP.NE.AND P2, PT, R9, 0x1, PT ;  /* 0x000000010900780c */ /* 0x004fce0003f45270 */
[----:B------:R-:W1:Y:S08]  /*0f70*/  LDC R8, c[0x0][0xb20] ;  /* 0x0002c800ff087b82 */ /* 0x000e700000000800 */
[----:B------:R-:W2:Y:S01]  /*0f80*/  LDC.64 R2, c[0x0][0xb28] ;  /* 0x0002ca00ff027b82 */ /* 0x000ea20000000a00 */
[----:B----4-:R-:W-:-:S04]  /*0f90*/  IMAD.HI.U32 R13, R11, R5, RZ ;  /* 0x000000050b0d7227 */ /* 0x010fc800078e00ff */
[----:B------:R-:W-:-:S04]  /*0fa0*/  IMAD.HI.U32 R5, R14, R5, RZ ;  /* 0x000000050e057227 */ /* 0x000fc800078e00ff */
[----:B---3--:R-:W-:-:S05]  /*0fb0*/  IMAD.HI.U32 R16, R12, R6, RZ ;  /* 0x000000060c107227 */ /* 0x008fca00078e00ff */
[-C--:B------:R-:W-:Y:S01]  /*0fc0*/  @P2 SHF.R.U32.HI R12, RZ, R7.reuse, R16 ;  /* 0x00000007ff0c2219 */ /* 0x080fe20000011610 */
[----:B------:R-:W-:Y:S01]  /*0fd0*/  IMAD.HI.U32 R16, R15, R6, RZ ;  /* 0x000000060f107227 */ /* 0x000fe200078e00ff */
[-C--:B-1----:R-:W-:Y:S02]  /*0fe0*/  @P1 SHF.R.U32.HI R11, RZ, R8.reuse, R13 ;  /* 0x00000008ff0b1219 */ /* 0x082fe4000001160d */
[----:B------:R-:W-:Y:S02]  /*0ff0*/  SHF.R.U32.HI R5, RZ, R8, R5 ;  /* 0x00000008ff057219 */ /* 0x000fe40000011605 */
[----:B------:R-:W-:Y:S02]  /*1000*/  SHF.R.U32.HI R16, RZ, R7, R16 ;  /* 0x00000007ff107219 */ /* 0x000fe40000011610 */
[----:B------:R-:W-:Y:S01]  /*1010*/  SEL R5, R14, R5, !P1 ;  /* 0x000000050e057207 */ /* 0x000fe20004800000 */
[----:B--2---:R-:W-:Y:S01]  /*1020*/  IMAD.HI.U32 R13, R11, R2, RZ ;  /* 0x000000020b0d7227 */ /* 0x004fe200078e00ff */
[----:B------:R-:W-:-:S03]  /*1030*/  SEL R16, R15, R16, !P2 ;  /* 0x000000100f107207 */ /* 0x000fc60005000000 */
[----:B------:R-:W-:Y:S01]  /*1040*/  IMAD.HI.U32 R6, R12, R2, RZ ;  /* 0x000000020c067227 */ /* 0x000fe200078e00ff */
[----:B------:R-:W-:-:S04]  /*1050*/  @P0 SHF.R.U32.HI R11, RZ, R3, R13 ;  /* 0x00000003ff0b0219 */ /* 0x000fc8000001160d */
[----:B------:R-:W-:Y:S01]  /*1060*/  @P0 SHF.R.U32.HI R12, RZ, R3, R6 ;  /* 0x00000003ff0c0219 */ /* 0x000fe20000011606 */
[----:B------:R-:W-:-:S04]  /*1070*/  IMAD R11, R11, R10, RZ ;  /* 0x0000000a0b0b7224 */ /* 0x000fc800078e02ff */
[----:B------:R-:W-:Y:S01]  /*1080*/  IMAD R6, R12, R10, RZ ;  /* 0x0000000a0c067224 */ /* 0x000fe200078e02ff */
[----:B------:R-:W-:-:S04]  /*1090*/  ISETP.GE.AND P1, PT, R5, R11, PT ;  /* 0x0000000b0500720c */ /* 0x000fc80003f26270 */
[----:B------:R-:W-:Y:S01]  /*10a0*/  ISETP.GE.OR P1, PT, R16, R6, P1 ;  /* 0x000000061000720c */ /* 0x000fe20000f26670 */
[----:B------:R-:W-:-:S05]  /*10b0*/  IMAD.HI.U32 R6, R5, R2, RZ ;  /* 0x0000000205067227 */ /* 0x000fca00078e00ff */
[----:B------:R-:W-:-:S04]  /*10c0*/  SHF.R.U32.HI R6, RZ, R3, R6 ;  /* 0x00000003ff067219 */ /* 0x000fc80000011606 */
[----:B------:R-:W-:-:S03]  /*10d0*/  SEL R6, R5, R6, !P0 ;  /* 0x0000000605067207 */ /* 0x000fc60004000000 */
[----:B------:R-:W-:Y:S01]  /*10e0*/  @!P1 IMAD.HI.U32 R7, R16, R2, RZ ;  /* 0x0000000210079227 */ /* 0x000fe200078e00ff */
[----:B------:R-:W-:-:S04]  /*10f0*/  IADD3 R2, PT, PT, -R6, RZ, RZ ;  /* 0x000000ff06027210 */ /* 0x000fc80007ffe1ff */
[----:B------:R-:W-:Y:S01]  /*1100*/  @!P1 SHF.R.U32.HI R3, RZ, R3, R7 ;  /* 0x00000003ff039219 */ /* 0x000fe20000011607 */
[----:B------:R-:W-:Y:S01]  /*1110*/  IMAD R2, R10, R2, R5 ;  /* 0x000000020a027224 */ /* 0x000fe200078e0205 */
[----:B------:R-:W-:Y:S02]  /*1120*/  IADD3 R7, PT, PT, -R5, RZ, RZ ;  /* 0x000000ff05077210 */ /* 0x000fe40007ffe1ff */
[----:B------:R-:W-:-:S03]  /*1130*/  @!P1 SEL R3, R16, R3, !P0 ;  /* 0x0000000310039207 */ /* 0x000fc60004000000 */
[----:B------:R-:W-:Y:S02]  /*1140*/  IMAD R7, R4, R7, R14 ;  /* 0x0000000704077224 */ /* 0x000fe400078e020e */
[--C-:B------:R-:W-:Y:S02]  /*1150*/  @!P1 IMAD.IADD R6, R6, 0x1, -R3.reuse ;  /* 0x0000000106069824 */ /* 0x100fe400078e0a03 */
[----:B------:R-:W-:Y:S01]  /*1160*/  @!P1 IMAD R3, R2, R12, R3 ;  /* 0x0000000c02039224 */ /* 0x000fe200078e0203 */
[----:B------:R-:W-:Y:S01]  /*1170*/  IADD3 R2, PT, PT, -R16, RZ, RZ ;  /* 0x000000ff10027210 */ /* 0x000fe20007ffe1ff */
[----:B------:R-:W-:Y:S02]  /*1180*/  @!P1 IMAD R5, R6, R10, R16 ;  /* 0x0000000a06059224 */ /* 0x000fe400078e0210 */
[----:B------:R-:W-:Y:S02]  /*1190*/  @!P1 IMAD.MOV.U32 R16, RZ, RZ, R3 ;  /* 0x000000ffff109224 */ /* 0x000fe400078e0003 */
[----:B------:R-:W-:-:S02]  /*11a0*/  IMAD R2, R9, R2, R15 ;  /* 0x0000000209027224 */ /* 0x000fc400078e020f */
[----:B------:R-:W-:Y:S02]  /*11b0*/  IMAD R14, R5, R4, R7 ;  /* 0x00000004050e7224 */ /* 0x000fe400078e0207 */
[----:B------:R-:W-:Y:S02]  /*11c0*/  IMAD R15, R16, R9, R2 ;  /* 0x00000009100f7224 */ /* 0x000fe400078e0202 */
.L_x_15:
[----:B------:R-:W1:Y:S01]  /*11d0*/  LDCU UR4, c[0x0][0xb30] ;  /* 0x00016600ff0477ac */ /* 0x000e620008000800 */
[----:B------:R-:W2:Y:S08]  /*11e0*/  S2UR UR45, SR_CgaCtaId ;  /* 0x00000000002d79c3 */ /* 0x000eb00000008800 */
[----:B------:R-:W3:Y:S01]  /*11f0*/  LDC R26, c[0x0][0xb24] ;  /* 0x0002c900ff1a7b82 */ /* 0x000ee20000000800 */
[----:B-1----:R-:W-:-:S09]  /*1200*/  UISETP.NE.AND UP1, UPT, UR4, 0x1, UPT ;  /* 0x000000010400788c */ /* 0x002fd2000bf25270 */
[----:B--2---:R-:W-:Y:S05]  /*1210*/  BRA.U UP1, `(.L_x_16) ;  /* 0x0000000101407547 */ /* 0x004fea000b800000 */
[----:B------:R-:W1:Y:S08]  /*1220*/  LDC.64 R4, c[0x0][0xb10] ;  /* 0x0002c400ff047b82 */ /* 0x000e700000000a00 */
[----:B------:R-:W2:Y:S08]  /*1230*/  LDC.64 R2, c[0x0][0xb18] ;  /* 0x0002c600ff027b82 */ /* 0x000eb00000000a00 */
[----:B------:R-:W4:Y:S08]  /*1240*/  LDC R6, c[0x0][0xb20] ;  /* 0x0002c800ff067b82 */ /* 0x000f300000000800 */
[----:B------:R-:W3:Y:S01]  /*1250*/  LDC R7, c[0x0][0xb0c] ;  /* 0x0002c300ff077b82 */ /* 0x000ee20000000800 */
[----:B-1----:R-:W-:-:S05]  /*1260*/  IMAD.HI.U32 R4, R15, R4, RZ ;  /* 0x000000040f047227 */ /* 0x002fca00078e00ff */
[----:B------:R-:W-:Y:S01]  /*1270*/  SHF.R.U32.HI R4, RZ, R5, R4 ;  /* 0x00000005ff047219 */ /* 0x000fe20000011604 */
[----:B--2---:R-:W-:Y:S01]  /*1280*/  IMAD.HI.U32 R3, R14, R3, RZ ;  /* 0x000000030e037227 */ /* 0x004fe200078e00ff */
[----:B------:R-:W-:-:S04]  /*1290*/  ISETP.NE.AND P0, PT, R2, 0x1, PT ;  /* 0x000000010200780c */ /* 0x000fc80003f05270 */
[----:B----4-:R-:W-:-:S04]  /*12a0*/  SHF.R.U32.HI R3, RZ, R6, R3 ;  /* 0x00000006ff037219 */ /* 0x010fc80000011603 */
[----:B------:R-:W-:Y:S02]  /*12b0*/  SEL R3, R14, R3, !P0 ;  /* 0x000000030e037207 */ /* 0x000fe40004000000 */
[----:B---3--:R-:W-:-:S04]  /*12c0*/  ISETP.NE.AND P1, PT, R7, 0x1, PT ;  /* 0x000000010700780c */ /* 0x008fc80003f25270 */
[----:B------:R-:W-:-:S05]  /*12d0*/  SEL R4, R15, R4, !P1 ;  /* 0x000000040f047207 */ /* 0x000fca0004800000 */
[----:B------:R-:W-:Y:S02]  /*12e0*/  IMAD.IADD R5, R3, 0x1, -R4 ;  /* 0x0000000103057824 */ /* 0x000fe400078e0a04 */
[----:B------:R-:W-:Y:S02]  /*12f0*/  IMAD.IADD R3, R4, 0x1, -R3 ;  /* 0x0000000104037824 */ /* 0x000fe400078e0a03 */
[----:B------:R-:W-:Y:S02]  /*1300*/  IMAD R15, R5, R7, R15 ;  /* 0x00000007050f7224 */ /* 0x000fe400078e020f */
[----:B------:R-:W-:-:S07]  /*1310*/  IMAD R14, R3, R2, R14 ;  /* 0x00000002030e7224 */ /* 0x000fce00078e020e */
.L_x_16:
[----:B------:R-:W-:Y:S01]  /*1320*/  BAR.SYNC.DEFER_BLOCKING 0x0 ;  /* 0x0000000000007b1d */ /* 0x000fe20000010000 */
[----:B------:R-:W-:Y:S01]  /*1330*/  UISETP.NE.AND UP1, UPT, UR10, 0x2, UPT ;  /* 0x000000020a00788c */ /* 0x000fe2000bf25270 */
[----:B------:R-:W-:Y:S02]  /*1340*/  ISETP.NE.OR P5, PT, R0, 0x2, !P5 ;  /* 0x000000020000780c */ /* 0x000fe40006fa5670 */
[----:B------:R-:W-:-:S06]  /*1350*/  LOP3.LUT R2, R77, 0x1f, RZ, 0xc0, !PT ;  /* 0x0000001f4d027812 */ /* 0x000fcc00078ec0ff */
[----:B------:R-:W-:Y:S05]  /*1360*/  BRA.U UP1, `(.L_x_17) ;  /* 0x00000015013c7547 */ /* 0x000fea000b800000 */
[----:B------:R-:W1:Y:S01]  /*1370*/  LDCU UR6, c[0x0][0x38c] ;  /* 0x00007180ff0677ac */ /* 0x000e620008000800 */
[----:B------:R-:W2:Y:S01]  /*1380*/  LDC R8, c[0x0][0x370] ;  /* 0x0000dc00ff087b82 */ /* 0x000ea20000000800 */
[----:B------:R-:W-:Y:S01]  /*1390*/  PLOP3.LUT P1, PT, PT, PT, UP2, 0x80, 0x8 ;  /* 0x000000000008781c */ /* 0x000fe20003f2f028 */
[----:B------:R-:W-:Y:S01]  /*13a0*/  IMAD.MOV.U32 R17, RZ, RZ, 0x1 ;  /* 0x00000001ff117424 */ /* 0x000fe200078e00ff */
[----:B------:R-:W-:Y:S01]  /*13b0*/  ISETP.EQ.OR P4, PT, R2, RZ, P5 ;  /* 0x000000ff0200720c */ /* 0x000fe20002f82670 */
[----:B------:R-:W-:Y:S01]  /*13c0*/  IMAD.MOV.U32 R16, RZ, RZ, RZ ;  /* 0x000000ffff107224 */ /* 0x000fe200078e00ff */
[----:B------:R-:W-:Y:S02]  /*13d0*/  PLOP3.LUT P1, PT, P1, PT, PT, 0x8, 0x80 ;  /* 0x000000000080781c */ /* 0x000fe40000f2e170 */
[----:B------:R-:W-:Y:S01]  /*13e0*/  CS2R R12, SRZ ;  /* 0x00000000000c7805 */ /* 0x000fe2000001ff00 */
[----:B------:R-:W-:Y:S01]  /*13f0*/  IMAD.MOV.U32 R11, RZ, RZ, 0x1 ;  /* 0x00000001ff0b7424 */ /* 0x000fe200078e00ff */
[----:B------:R-:W4:Y:S01]  /*1400*/  LDC R0, c[0x0][0x374] ;  /* 0x0000dd00ff007b82 */ /* 0x000f220000000800 */
[----:B------:R-:W2:Y:S01]  /*1410*/  LDCU.64 UR38, c[0x0][0x348] ;  /* 0x00006900ff2677ac */ /* 0x000ea20008000a00 */
[----:B------:R-:W-:Y:S01]  /*1420*/  UMOV UR23, URZ ;  /* 0x000000ff00177c82 */ /* 0x000fe20008000000 */
[----:B-1----:R-:W-:-:S02]  /*1430*/  UIADD3 UR5, UPT, UPT, UR6, 0x7f, URZ ;  /* 0x0000007f06057890 */ /* 0x002fc4000fffe0ff */
[----:B------:R-:W-:Y:S02]  /*1440*/  UIADD3 UR53, UPT, UPT, UR6, 0xfe, URZ ;  /* 0x000000fe06357890 */ /* 0x000fe4000fffe0ff */
[----:B------:R-:W-:-:S04]  /*1450*/  USHF.R.S32.HI UR4, URZ, 0x1f, UR5 ;  /* 0x0000001fff047899 */ /* 0x000fc80008011405 */
[----:B------:R-:W-:-:S04]  /*1460*/  ULEA.HI UR4, UR4, UR5, URZ, 0x7 ;  /* 0x0000000504047291 */ /* 0x000fc8000f8f38ff */
[----:B------:R-:W-:Y:S02]  /*1470*/  USHF.R.S32.HI UR46, URZ, 0x7, UR4 ;  /* 0x00000007ff2e7899 */ /* 0x000fe40008011404 */
[----:B------:R-:W-:Y:S02]  /*1480*/  UIADD3 UR4, UPT, UPT, UR6, -0x1, URZ ;  /* 0xffffffff06047890 */ /* 0x000fe4000fffe0ff */
[----:B------:R-:W-:Y:S02]  /*1490*/  UISETP.LT.U32.AND UP0, UPT, UR46, 0x2, UPT ;  /* 0x000000022e00788c */ /* 0x000fe4000bf01070 */
[----:B------:R-:W-:Y:S02]  /*14a0*/  UISETP.GE.U32.AND UP1, UPT, UR4, -0xff, UPT ;  /* 0xffffff010400788c */ /* 0x000fe4000bf26070 */
[----:B------:R-:W-:-:S04]  /*14b0*/  USEL UR37, UR46, 0x2, UP0 ;  /* 0x000000022e257887 */ /* 0x000fc80008000000 */
[----:B------:R-:W-:Y:S02]  /*14c0*/  UIADD3 UR29, UPT, UPT, UR37, -0x1, URZ ;  /* 0xffffffff251d7890 */ /* 0x000fe4000fffe0ff */
[----:B------:R-:W-:-:S03]  /*14d0*/  UIADD3 UR47, UPT, UPT, UR46, -UR37, URZ ;  /* 0x800000252e2f7290 */ /* 0x000fc6000fffe0ff */
[----:B------:R-:W-:-:S04]  /*14e0*/  @UP1 UIADD3 UR29, UPT, UPT, UR37, URZ, URZ ;  /* 0x000000ff251d1290 */ /* 0x000fc8000fffe0ff */
[----:B--2---:R-:W-:-:S12]  /*14f0*/  UIADD3 UR29, UPT, UPT, UR29, 0x1, URZ ;  /* 0x000000011d1d7890 */ /* 0x004fd8000fffe0ff */
.L_x_39:
[----:B------:R-:W-:Y:S01]  /*1500*/  UISETP.NE.AND UP0, UPT, UR45, URZ, UPT ;  /* 0x000000ff2d00728c */ /* 0x000fe2000bf05270 */
[----:B------:R-:W1:Y:S08]  /*1510*/  S2UR UR45, SR_CgaCtaId ;  /* 0x00000000002d79c3 */ /* 0x000e700000008800 */
[----:B------:R-:W-:Y:S05]  /*1520*/  BRA.U UP0, `(.L_x_18) ;  /* 0x0000000100347547 */ /* 0x000fea000b800000 */
[----:B------:R-:W2:Y:S01]  /*1530*/  S2R R2, SR_CgaCtaId ;  /* 0x0000000000027919 */ /* 0x000ea20000008800 */
[----:B------:R-:W-:-:S04]  /*1540*/  MOV R3, 0x400 ;  /* 0x0000040000037802 */ /* 0x000fc80000000f00 */
[----:B--2---:R-:W-:Y:S02]  /*1550*/  LEA R2, R2, R3, 0x18 ;  /* 0x0000000302027211 */ /* 0x004fe400078ec0ff */
[----:B------:R-:W-:-:S03]  /*1560*/  SHF.L.U32 R3, R11, 0x1f, RZ ;  /* 0x0000001f0b037819 */ /* 0x000fc600000006ff */
[----:B------:R-:W-:-:S04]  /*1570*/  IMAD R2, R12, 0x8, R2 ;  /* 0x000000080c027824 */ /* 0x000fc800078e0202 */
[----:B------:R-:W2:Y:S02]  /*1580*/  SYNCS.PHASECHK.TRANS64.TRYWAIT P0, [R2+URZ+0xe0], R3 ;  /* 0x0000e003020075a7 */ /* 0x000ea400080011ff */
[----:B--2---:R-:W-:Y:S05]  /*1590*/  @!P0 BRA `(.L_x_19) ;  /* 0x0000006c00348947 */ /* 0x004fea0003800000 */
.L_x_133:
[----:B------:R-:W-:Y:S01]  /*15a0*/  VIADD R12, R12, 0x1 ;  /* 0x000000010c0c7836 */ /* 0x000fe20000000000 */
[----:B------:R2:W-:Y:S04]  /*15b0*/  SYNCS.ARRIVE.TRANS64.A1T0 RZ, [R2+URZ+0xd0], RZ ;  /* 0x0000d0ff02ff79a7 */ /* 0x0005e800081000ff */
[----:B------:R-:W-:-:S04]  /*15c0*/  ISETP.NE.AND P0, PT, R12, 0x2, PT ;  /* 0x000000020c00780c */ /* 0x000fc80003f05270 */
[----:B------:R-:W-:Y:S02]  /*15d0*/  SEL R12, R12, RZ, P0 ;  /* 0x000000ff0c0c7207 */ /* 0x000fe40000000000 */
[----:B--2---:R-:W-:-:S04]  /*15e0*/  SEL R2, RZ, 0x1, P0 ;  /* 0x00000001ff027807 */ /* 0x004fc80000000000 */
[----:B------:R-:W-:-:S07]  /*15f0*/  LOP3.LUT R11, R11, R2, RZ, 0x3c, !PT ;  /* 0x000000020b0b7212 */ /* 0x000fce00078e3cff */
.L_x_18:
[----:B------:R-:W-:Y:S01]  /*1600*/  UMOV UR13, 0x400 ;  /* 0x00000400000d7882 */ /* 0x000fe20000000000 */
[----:B------:R-:W-:Y:S01]  /*1610*/  SHF.L.U32 R2, R17, 0x1f, RZ ;  /* 0x0000001f11027819 */ /* 0x000fe200000006ff */
[----:B-1----:R-:W-:Y:S01]  /*1620*/  ULEA UR13, UR45, UR13, 0x18 ;  /* 0x0000000d2d0d7291 */ /* 0x002fe2000f8ec0ff */
[----:B------:R-:W-:Y:S01]  /*1630*/  R2UR UR59, R15 ;  /* 0x000000000f3b72ca */ /* 0x000fe200000e0000 */
[----:B------:R-:W-:Y:S01]  /*1640*/  UISETP.GE.U32.AND UP0, UPT, UR53, 0xff, UPT ;  /* 0x000000ff3500788c */ /* 0x000fe2000bf06070 */
[----:B------:R-:W-:Y:S01]  /*1650*/  R2UR UR27, R14 ;  /* 0x000000000e1b72ca */ /* 0x000fe200000e0000 */
[----:B------:R-:W-:Y:S01]  /*1660*/  ULEA UR4, UR23, UR13, 0x3 ;  /* 0x0000000d17047291 */ /* 0x000fe2000f8e18ff */
[----:B------:R-:W-:-:S08]  /*1670*/  UMOV UR21, URZ ;  /* 0x000000ff00157c82 */ /* 0x000fd00008000000 */
[----:B------:R1:W2:Y:S01]  /*1680*/  SYNCS.PHASECHK.TRANS64.TRYWAIT P2, [UR4+0x10], R2 ;  /* 0x00001002ff0075a7 */ /* 0x0002a20008041104 */
[----:B------:R-:W-:Y:S02]  /*1690*/  USHF.L.U32 UR59, UR59, 0x6, URZ ;  /* 0x000000063b3b7899 */ /* 0x000fe400080006ff */
[----:B------:R-:W-:Y:S01]  /*16a0*/  USHF.L.U32 UR27, UR27, 0x7, URZ ;  /* 0x000000071b1b7899 */ /* 0x000fe200080006ff */
[----:B------:R-:W-:Y:S11]  /*16b0*/  BRA.U !UP0, `(.L_x_20) ;  /* 0x0000000508407547 */ /* 0x000ff6000b800000 */
[----:B------:R-:W-:Y:S01]  /*16c0*/  UMOV UR22, URZ ;  /* 0x000000ff00167c82 */ /* 0x000fe20008000000 */
[----:B------:R-:W-:-:S05]  /*16d0*/  UMOV UR6, UR23 ;  /* 0x0000001700067c82 */ /* 0x000fca0008000000 */
.L_x_27:
[----:B------:R-:W-:Y:S01]  /*16e0*/  ULEA UR57, UR6, UR13, 0x3 ;  /* 0x0000000d06397291 */ /* 0x000fe2000f8e18ff */
[----:B--2---:R-:W-:Y:S01]  /*16f0*/  @!P5 MOV R3, 0x18000 ;  /* 0x000180000003d802 */ /* 0x004fe20000000f00 */
[----:B--2---:R-:W-:Y:S10]  /*1700*/  @P2 BRA `(.L_x_21) ;  /* 0x00000000000c2947 */ /* 0x004ff40003800000 */
[----:B------:R-:W-:-:S04]  /*1710*/  SHF.L.U32 R4, R17, 0x1f, RZ ;  /* 0x0000001f11047819 */ /* 0x000fc800000006ff */
[----:B------:R-:W2:Y:S02]  /*1720*/  SYNCS.PHASECHK.TRANS64.TRYWAIT P0, [UR57+0x10], R4 ;  /* 0x00001004ff0075a7 */ /* 0x000ea40008001139 */
[----:B--2---:R-:W-:Y:S05]  /*1730*/  @!P0 BRA `(.L_x_22) ;  /* 0x0000006800e08947 */ /* 0x004fea0003800000 */
.L_x_21:
[----:B------:R2:W-:Y:S01]  /*1740*/  @!P5 SYNCS.ARRIVE.TRANS64 RZ, [UR57], R3 ;  /* 0x00000003ffffd9a7 */ /* 0x0005e20008000039 */
[----:B------:R-:W-:Y:S04]  /*1750*/  BSSY.RECONVERGENT B0, `(.L_x_23) ;  /* 0x0000003000007945 */ /* 0x000fe80003800200 */
[----:B------:R-:W-:Y:S05]  /*1760*/  @P4 BRA `(.L_x_24) ;  /* 0x0000000000044947 */ /* 0x000fea0003800000 */
[----:B------:R-:W-:Y:S05]  /*1770*/  BPT.TRAP 0x1 ;  /* 0x000000040000795c */ /* 0x000fea0000300000 */
.L_x_24:
[----:B------:R-:W-:Y:S05]  /*1780*/  BSYNC.RECONVERGENT B0 ;  /* 0x0000000000007941 */ /* 0x000fea0003800200 */
.L_x_23:
[----:B------:R-:W-:Y:S01]  /*1790*/  UIADD3 UR4, UPT, UPT, UR6, 0x1, URZ ;  /* 0x0000000106047890 */ /* 0x000fe2000fffe0ff */
[----:B------:R-:W-:Y:S01]  /*17a0*/  BSSY.RECONVERGENT B0, `(.L_x_25) ;  /* 0x000003c000007945 */ /* 0x000fe20003800200 */
[----:B------:R-:W-:Y:S02]  /*17b0*/  ELECT P0, URZ, PT ;  /* 0x0000000000ff782f */ /* 0x000fe40003800000 */
[----:B------:R-:W-:-:S04]  /*17c0*/  UISETP.NE.AND UP0, UPT, UR4, 0x2, UPT ;  /* 0x000000020400788c */ /* 0x000fc8000bf05270 */
[----:B------:R-:W-:Y:S02]  /*17d0*/  USEL UR5, URZ, 0x1, UP0 ;  /* 0x00000001ff057887 */ /* 0x000fe40008000000 */
[----:B------:R-:W-:-:S04]  /*17e0*/  USEL UR23, UR4, URZ, UP0 ;  /* 0x000000ff04177287 */ /* 0x000fc80008000000 */
[----:B------:R-:W-:Y:S01]  /*17f0*/  ULEA UR4, UR23, UR13, 0x3 ;  /* 0x0000000d17047291 */ /* 0x000fe2000f8e18ff */
[----:B------:R-:W-:-:S04]  /*1800*/  LOP3.LUT R17, R17, UR5, RZ, 0x3c, !PT ;  /* 0x0000000511117c12 */ /* 0x000fc8000f8e3cff */
[----:B-1----:R-:W-:-:S04]  /*1810*/  SHF.L.U32 R2, R17, 0x1f, RZ ;  /* 0x0000001f11027819 */ /* 0x002fc800000006ff */
[----:B------:R1:W1:Y:S01]  /*1820*/  SYNCS.PHASECHK.TRANS64.TRYWAIT P2, [UR4+0x10], R2 ;  /* 0x00001002ff0075a7 */ /* 0x0002620008041104 */
[----:B------:R-:W-:Y:S05]  /*1830*/  @!P0 BRA `(.L_x_26) ;  /* 0x0000000000c88947 */ /* 0x000fea0003800000 */
[----:B------:R-:W-:Y:S02]  /*1840*/  ULEA UR32, UR6, UR13, 0xf ;  /* 0x0000000d06207291 */ /* 0x000fe4000f8e78ff */
[----:B------:R-:W-:Y:S02]  /*1850*/  UIADD3 UR4, UP1, UPT, UR38, 0x80, URZ ;  /* 0x0000008026047890 */ /* 0x000fe4000ff3e0ff */
[----:B------:R-:W-:Y:S02]  /*1860*/  USHF.L.U32 UR58, UR22, 0x7, URZ ;  /* 0x00000007163a7899 */ /* 0x000fe400080006ff */
[----:B------:R-:W-:Y:S02]  /*1870*/  ULEA UR7, UR6, UR13, 0x10 ;  /* 0x0000000d06077291 */ /* 0x000fe4000f8e80ff */
[----:B------:R-:W-:Y:S02]  /*1880*/  UIADD3 UR14, UP0, UPT, UR38, 0x180, URZ ;  /* 0x00000180260e7890 */ /* 0x000fe4000ff1e0ff */
[----:B------:R-:W-:-:S02]  /*1890*/  UIADD3.X UR5, UPT, UPT, URZ, UR39, URZ, UP1, !UPT ;  /* 0x00000027ff057290 */ /* 0x000fc40008ffe4ff */
[----:B------:R-:W-:Y:S02]  /*18a0*/  UIADD3 UR56, UPT, UPT, UR32, 0x8800, URZ ;  /* 0x0000880020387890 */ /* 0x000fe4000fffe0ff */
[----:B------:R-:W-:Y:S02]  /*18b0*/  UIADD3 UR50, UPT, UPT, UR58, 0x20, URZ ;  /* 0x000000203a327890 */ /* 0x000fe4000fffe0ff */
[----:B------:R-:W-:Y:S02]  /*18c0*/  UIADD3 UR48, UPT, UPT, UR32, 0xa800, URZ ;  /* 0x0000a80020307890 */ /* 0x000fe4000fffe0ff */
[----:B------:R-:W-:Y:S02]  /*18d0*/  UIADD3 UR42, UPT, UPT, UR58, 0x40, URZ ;  /* 0x000000403a2a7890 */ /* 0x000fe4000fffe0ff */
[----:B------:R-:W-:Y:S02]  /*18e0*/  UIADD3 UR40, UPT, UPT, UR32, 0xc800, URZ ;  /* 0x0000c80020287890 */ /* 0x000fe4000fffe0ff */
[----:B------:R-:W-:-:S02]  /*18f0*/  UIADD3 UR34, UPT, UPT, UR58, 0x60, URZ ;  /* 0x000000603a227890 */ /* 0x000fc4000fffe0ff */
[----:B------:R-:W-:Y:S02]  /*1900*/  UIADD3 UR32, UPT, UPT, UR32, 0xe800, URZ ;  /* 0x0000e80020207890 */ /* 0x000fe4000fffe0ff */
[----:B------:R-:W-:Y:S02]  /*1910*/  UIADD3.X UR15, UPT, UPT, URZ, UR39, URZ, UP0, !UPT ;  /* 0x00000027ff0f7290 */ /* 0x000fe400087fe4ff */
[----:B------:R-:W-:Y:S02]  /*1920*/  UIADD3 UR24, UPT, UPT, UR7, 0x18800, URZ ;  /* 0x0001880007187890 */ /* 0x000fe4000fffe0ff */
[----:B------:R-:W-:Y:S01]  /*1930*/  UIADD3 UR8, UPT, UPT, UR7, 0x1c800, URZ ;  /* 0x0001c80007087890 */ /* 0x000fe2000fffe0ff */
[----:B------:R-:W-:Y:S01]  /*1940*/  UMOV UR30, 0x0 ;  /* 0x00000000001e7882 */ /* 0x000fe20000000000 */
[----:B------:R-:W-:Y:S01]  /*1950*/  UMOV UR31, 0x10000000 ;  /* 0x10000000001f7882 */ /* 0x000fe20000000000 */
[----:B------:R-:W-:Y:S01]  /*1960*/  UMOV UR49, UR57 ;  /* 0x0000003900317c82 */ /* 0x000fe20008000000 */
[----:B------:R-:W-:Y:S01]  /*1970*/  UMOV UR51, UR59 ;  /* 0x0000003b00337c82 */ /* 0x000fe20008000000 */
[----:B------:R-:W-:Y:S01]  /*1980*/  UMOV UR52, UR60 ;  /* 0x0000003c00347c82 */ /* 0x000fe20008000000 */
[----:B------:R-:W-:Y:S01]  /*1990*/  UMOV UR41, UR57 ;  /* 0x0000003900297c82 */ /* 0x000fe20008000000 */
[----:B------:R-:W-:Y:S01]  /*19a0*/  UMOV UR43, UR59 ;  /* 0x0000003b002b7c82 */ /* 0x000fe20008000000 */
[----:B------:R-:W-:Y:S01]  /*19b0*/  UMOV UR44, UR60 ;  /* 0x0000003c002c7c82 */ /* 0x000fe20008000000 */
[----:B------:R-:W-:Y:S01]  /*19c0*/  UTMALDG.3D [UR56], [UR4], desc[UR30] ;  /* 0x00001e38040075b4 */ /* 0x000fe20008011000 */
[----:B------:R-:W-:Y:S01]  /*19d0*/  UMOV UR33, UR57 ;  /* 0x0000003900217c82 */ /* 0x000fe20008000000 */
        /* <DEDUP_REMOVED lines=10> */
[----:B------:R-:W-:Y:S01]  /*1a80*/  UIADD3 UR16, UPT, UPT, UR7, 0x20800, URZ ;  /* 0x0002080007107890 */ /* 0x000fe2000fffe0ff */
[----:B------:R-:W-:Y:S01]  /*1a90*/  UMOV UR17, UR57 ;  /* 0x0000003900117c82 */ /* 0x000fe20008000000 */
[----:B------:R-:W-:Y:S01]  /*1aa0*/  UMOV UR19, UR27 ;  /* 0x0000001b00137c82 */ /* 0x000fe20008000000 */
[----:B------:R-:W-:Y:S01]  /*1ab0*/  UTMALDG.3D [UR40], [UR4], desc[UR30] ;  /* 0x00001e28040075b4 */ /* 0x000fe20008011000 */
[----:B------:R-:W-:Y:S01]  /*1ac0*/  UMOV UR20, UR60 ;  /* 0x0000003c00147c82 */ /* 0x000fe20008000000 */
[----:B------:R-:W-:Y:S01]  /*1ad0*/  UMOV UR18, UR42 ;  /* 0x0000002a00127c82 */ /* 0x000fe20008000000 */
[----:B------:R-:W-:Y:S01]  /*1ae0*/  UTMALDG.3D [UR32], [UR4], desc[UR30] ;  /* 0x00001e20040075b4 */ /* 0x000fe20008011000 */
[----:B------:R-:W-:Y:S01]  /*1af0*/  UTMALDG.3D [UR24], [UR14], desc[UR30] ;  /* 0x00001e180e0075b4 */ /* 0x000fe20008011000 */
[----:B------:R2:W-:Y:S01]  /*1b00*/  UTMALDG.3D [UR8], [UR14], desc[UR30] ;  /* 0x00001e080e0075b4 */ /* 0x0005e20008011000 */
[----:B------:R1:W-:Y:S01]  /*1b10*/  UTMALDG.3D [UR16], [UR14], desc[UR30] ;  /* 0x00001e100e0075b4 */ /* 0x0003e20008011000 */
[----:B--2---:R-:W-:Y:S01]  /*1b20*/  UIADD3 UR8, UPT, UPT, UR7, 0x24800, URZ ;  /* 0x0002480007087890 */ /* 0x004fe2000fffe0ff */
[----:B------:R-:W-:-:S08]  /*1b30*/  UMOV UR10, UR34 ;  /* 0x00000022000a7c82 */ /* 0x000fd00008000000 */
[----:B------:R2:W-:Y:S02]  /*1b40*/  UTMALDG.3D [UR8], [UR14], desc[UR30] ;  /* 0x00001e080e0075b4 */ /* 0x0005e40008011000 */
[----:B--2---:R-:W-:Y:S01]  /*1b50*/  NOP ;  /* 0x0000000000007918 */ /* 0x004fe20000000000 */
.L_x_26:
[----:B-1----:R-:W-:Y:S05]  /*1b60*/  BSYNC.RECONVERGENT B0 ;  /* 0x0000000000007941 */ /* 0x002fea0003800200 */
.L_x_25:
[----:B------:R-:W-:Y:S01]  /*1b70*/  UIADD3 UR22, UPT, UPT, UR22, 0x1, URZ ;  /* 0x0000000116167890 */ /* 0x000fe2000fffe0ff */
[----:B------:R-:W-:Y:S01]  /*1b80*/  UMOV UR6, UR23 ;  /* 0x0000001700067c82 */ /* 0x000fe20008000000 */
[----:B------:R-:W-:Y:S02]  /*1b90*/  UMOV UR21, UR29 ;  /* 0x0000001d00157c82 */ /* 0x000fe40008000000 */
[----:B------:R-:W-:-:S09]  /*1ba0*/  UISETP.NE.AND UP0, UPT, UR22, UR29, UPT ;  /* 0x0000001d1600728c */ /* 0x000fd2000bf05270 */
[----:B------:R-:W-:Y:S05]  /*1bb0*/  BRA.U UP0, `(.L_x_27) ;  /* 0xfffffff900c87547 */ /* 0x000fea000b83ffff */
.L_x_20:
[----:B------:R-:W-:Y:S01]  /*1bc0*/  ULEA UR4, UR23, UR13, 0x3 ;  /* 0x0000000d17047291 */ /* 0x000fe2000f8e18ff */
[----:B-1----:R-:W-:Y:S01]  /*1bd0*/  SHF.L.U32 R2, R17, 0x1f, RZ ;  /* 0x0000001f11027819 */ /* 0x002fe200000006ff */
[----:B------:R-:W-:Y:S01]  /*1be0*/  @!P1 SYNCS.ARRIVE.TRANS64.A1T0 RZ, [UR13+0x68], RZ ;  /* 0x000068ffffff99a7 */ /* 0x000fe2000810000d */
[----:B------:R-:W-:-:S06]  /*1bf0*/  UISETP.GT.AND UP0, UPT, UR46, UR37, UPT ;  /* 0x000000252e00728c */ /* 0x000fcc000bf04270 */
[----:B------:R1:W1:Y:S03]  /*1c00*/  SYNCS.PHASECHK.TRANS64.TRYWAIT P1, [UR4+0x10], R2 ;  /* 0x00001002ff0075a7 */ /* 0x0002660008021104 */
[----:B------:R-:W-:Y:S05]  /*1c10*/  BRA.U !UP0, `(.L_x_28) ;  /* 0x00000005083c7547 */ /* 0x000fea000b800000 */
[----:B------:R-:W-:Y:S01]  /*1c20*/  UIADD3 UR22, UPT, UPT, UR47, UR21, URZ ;  /* 0x000000152f167290 */ /* 0x000fe2000fffe0ff */
[----:B------:R-:W-:-:S11]  /*1c30*/  UMOV UR6, UR23 ;  /* 0x0000001700067c82 */ /* 0x000fd60008000000 */
.L_x_35:
[----:B------:R-:W-:Y:S01]  /*1c40*/  ULEA UR57, UR6, UR13, 0x3 ;  /* 0x0000000d06397291 */ /* 0x000fe2000f8e18ff */
[----:B--2---:R-:W-:Y:S01]  /*1c50*/  @!P5 MOV R3, 0x18000 ;  /* 0x000180000003d802 */ /* 0x004fe20000000f00 */
[----:B-1----:R-:W-:Y:S10]  /*1c60*/  @P1 BRA `(.L_x_29) ;  /* 0x00000000000c1947 */ /* 0x002ff40003800000 */
[----:B------:R-:W-:-:S04]  /*1c70*/  SHF.L.U32 R4, R17, 0x1f, RZ ;  /* 0x0000001f11047819 */ /* 0x000fc800000006ff */
[----:B------:R-:W1:Y:S02]  /*1c80*/  SYNCS.PHASECHK.TRANS64.TRYWAIT P0, [UR57+0x10], R4 ;  /* 0x00001004ff0075a7 */ /* 0x000e640008001139 */
[----:B-1----:R-:W-:Y:S05]  /*1c90*/  @!P0 BRA `(.L_x_30) ;  /* 0x0000006400a08947 */ /* 0x002fea0003800000 */
.L_x_29:
[----:B------:R2:W-:Y:S01]  /*1ca0*/  @!P5 SYNCS.ARRIVE.TRANS64 RZ, [UR57], R3 ;  /* 0x00000003ffffd9a7 */ /* 0x0005e20008000039 */
[----:B------:R-:W-:Y:S04]  /*1cb0*/  BSSY.RECONVERGENT B0, `(.L_x_31) ;  /* 0x0000003000007945 */ /* 0x000fe80003800200 */
[----:B------:R-:W-:Y:S05]  /*1cc0*/  @P4 BRA `(.L_x_32) ;  /* 0x0000000000044947 */ /* 0x000fea0003800000 */
[----:B------:R-:W-:Y:S05]  /*1cd0*/  BPT.TRAP 0x1 ;  /* 0x000000040000795c */ /* 0x000fea0000300000 */
.L_x_32:
[----:B------:R-:W-:Y:S05]  /*1ce0*/  BSYNC.RECONVERGENT B0 ;  /* 0x0000000000007941 */ /* 0x000fea0003800200 */
.L_x_31:
        /* <DEDUP_REMOVED lines=61> */
.L_x_34:
[----:B-1----:R-:W-:Y:S05]  /*20c0*/  BSYNC.RECONVERGENT B0 ;  /* 0x0000000000007941 */ /* 0x002fea0003800200 */
.L_x_33:
[----:B------:R-:W-:Y:S01]  /*20d0*/  UIADD3 UR21, UPT, UPT, UR21, 0x1, URZ ;  /* 0x0000000115157890 */ /* 0x000fe2000fffe0ff */
[----:B------:R-:W-:-:S03]  /*20e0*/  UMOV UR6, UR23 ;  /* 0x0000001700067c82 */ /* 0x000fc60008000000 */
[----:B------:R-:W-:-:S09]  /*20f0*/  UISETP.NE.AND UP0, UPT, UR21, UR22, UPT ;  /* 0x000000161500728c */ /* 0x000fd2000bf05270 */
[----:B------:R-:W-:Y:S05]  /*2100*/  BRA.U UP0, `(.L_x_35) ;  /* 0xfffffff900cc7547 */ /* 0x000fea000b83ffff */
.L_x_28:
[C---:B-1----:R-:W-:Y:S01]  /*2110*/  LEA R2, R16.reuse, UR13, 0x3 ;  /* 0x0000000d10027c11 */ /* 0x042fe2000f8e18ff */
[----:B------:R-:W-:Y:S01]  /*2120*/  NOP ;  /* 0x0000000000007918 */ /* 0x000fe20000000000 */
[----:B--2---:R-:W-:Y:S02]  /*2130*/  SHF.L.U32 R3, R13, 0x1f, RZ ;  /* 0x0000001f0d037819 */ /* 0x004fe400000006ff */
[----:B------:R-:W-:Y:S02]  /*2140*/  LEA R4, R16, UR13, 0x4 ;  /* 0x0000000d10047c11 */ /* 0x000fe4000f8e20ff */
[----:B------:R-:W1:Y:S02]  /*2150*/  SYNCS.PHASECHK.TRANS64.TRYWAIT P0, [R2+URZ+0x70], R3 ;  /* 0x00007003020075a7 */ /* 0x000e6400080011ff */
[----:B-1----:R-:W-:Y:S05]  /*2160*/  @!P0 BRA `(.L_x_36) ;  /* 0x0000006000848947 */ /* 0x002fea0003800000 */
.L_x_136:
[----:B------:R-:W2:Y:S01]  /*2170*/  LDS.128 R4, [R4+0x100] ;  /* 0x0001000004047984 */ /* 0x000ea20000000c00 */
[----:B---3--:R-:W-:Y:S01]  /*2180*/  ISETP.GE.AND P0, PT, R26, 0x1, PT ;  /* 0x000000011a00780c */ /* 0x008fe20003f06270 */
[----:B-1----:R-:W-:Y:S01]  /*2190*/  VIADD R2, R2, 0x80 ;  /* 0x0000008002027836 */ /* 0x002fe20000000000 */
[----:B------:R-:W-:Y:S01]  /*21a0*/  @!PT LDS RZ, [RZ] ;  /* 0x00000000fffff984 */ /* 0x000fe20000000800 */
[----:B------:R-:W-:Y:S01]  /*21b0*/  @!PT LDS RZ, [RZ] ;  /* 0x00000000fffff984 */ /* 0x000fe20000000800 */
[----:B------:R-:W-:Y:S01]  /*21c0*/  @!PT LDS RZ, [RZ] ;  /* 0x00000000fffff984 */ /* 0x000fe20000000800 */
[----:B------:R-:W-:Y:S01]  /*21d0*/  @!PT LDS RZ, [RZ] ;  /* 0x00000000fffff984 */ /* 0x000fe20000000800 */
[----:B------:R1:W-:Y:S06]  /*21e0*/  MEMBAR.ALL.CTA ;  /* 0x0000000000007992 */ /* 0x0003ec0000008000 */
[----:B-1----:R-:W1:Y:S01]  /*21f0*/  FENCE.VIEW.ASYNC.S ;  /* 0x00000000000073c6 */ /* 0x002e620000000000 */
[----:B------:R-:W-:-:S04]  /*2200*/  PRMT R2, RZ, 0x654, R2 ;  /* 0x00000654ff027816 */ /* 0x000fc80000000002 */
[----:B-1----:R1:W-:Y:S01]  /*2210*/  SYNCS.ARRIVE.TRANS64.RED.A1T0 RZ, [R2+URZ], RZ ;  /* 0x000000ff02ff79a7 */ /* 0x0023e200081004ff */
[----:B--2---:R-:W-:-:S13]  /*2220*/  LOP3.LUT P2, RZ, R6, 0x1, RZ, 0xc0, !PT ;  /* 0x0000000106ff7812 */ /* 0x004fda000784c0ff */
[----:B------:R-:W-:Y:S01]  /*2230*/  @P2 SHF.R.U32.HI R3, RZ, 0x10, R5 ;  /* 0x00000010ff032819 */ /* 0x000fe20000011605 */
[----:B------:R-:W-:Y:S01]  /*2240*/  VOTEU.ANY UP0, P2 ;  /* 0x0000000000ff7886 */ /* 0x000fe20001000100 */
[----:B------:R-:W-:Y:S02]  /*2250*/  @P2 MOV R10, R4 ;  /* 0x00000004000a2202 */ /* 0x000fe40000000f00 */
[----:B------:R-:W-:Y:S02]  /*2260*/  @P2 R2UR.BROADCAST UR4, R3 ;  /* 0x00000000030422ca */ /* 0x000fe400008e0000 */
[----:B------:R-:W-:-:S11]  /*2270*/  @P2 LOP3.LUT R9, R5, 0xffff, RZ, 0xc0, !PT ;  /* 0x0000ffff05092812 */ /* 0x000fd600078ec0ff */
[----:B------:R-:W-:Y:S01]  /*2280*/  @UP0 UMOV UR60, UR4 ;  /* 0x00000004003c0c82 */ /* 0x000fe20008000000 */
[----:B-1----:R-:W-:Y:S05]  /*2290*/  @!P0 BRA `(.L_x_37) ;  /* 0x0000000000b88947 */ /* 0x002fea0003800000 */
[----:B------:R-:W4:Y:S01]  /*22a0*/  LDC.64 R4, c[0x0][0xb18] ;  /* 0x0002c600ff047b82 */ /* 0x000f220000000a00 */
[----:B------:R-:W-:-:S07]  /*22b0*/  ISETP.NE.AND P3, PT, R26, 0x1, PT ;  /* 0x000000011a00780c */ /* 0x000fce0003f65270 */
[----:B------:R-:W1:Y:S08]  /*22c0*/  LDC.64 R6, c[0x0][0xb10] ;  /* 0x0002c400ff067b82 */ /* 0x000e700000000a00 */
[----:B------:R-:W2:Y:S08]  /*22d0*/  LDC R14, c[0x0][0xb20] ;  /* 0x0002c800ff0e7b82 */ /* 0x000eb00000000800 */
[----:B------:R-:W3:Y:S01]  /*22e0*/  LDC R15, c[0x0][0xb0c] ;  /* 0x0002c300ff0f7b82 */ /* 0x000ee20000000800 */
[----:B----4-:R-:W-:Y:S01]  /*22f0*/  IMAD.HI.U32 R19, R0, R5, RZ ;  /* 0x0000000500137227 */ /* 0x010fe200078e00ff */
[----:B------:R-:W-:-:S03]  /*2300*/  ISETP.NE.AND P0, PT, R4, 0x1, PT ;  /* 0x000000010400780c */ /* 0x000fc60003f05270 */
[----:B------:R-:W-:-:S03]  /*2310*/  IMAD.HI.U32 R5, R9, R5, RZ ;  /* 0x0000000509057227 */ /* 0x000fc600078e00ff */
[----:B------:R-:W4:Y:S01]  /*2320*/  LDC.64 R2, c[0x0][0xb28] ;  /* 0x0002ca00ff027b82 */ /* 0x000f220000000a00 */
[----:B-1----:R-:W-:-:S04]  /*2330*/  IMAD.HI.U32 R20, R8, R6, RZ ;  /* 0x0000000608147227 */ /* 0x002fc800078e00ff */
[----:B------:R-:W-:Y:S01]  /*2340*/  IMAD.HI.U32 R21, R10, R6, RZ ;  /* 0x000000060a157227 */ /* 0x000fe200078e00ff */
[----:B------:R-:W-:Y:S02]  /*2350*/  SHF.R.U32.HI R20, RZ, R7, R20 ;  /* 0x00000007ff147219 */ /* 0x000fe40000011614 */
[-C--:B--2---:R-:W-:Y:S02]  /*2360*/  SHF.R.U32.HI R19, RZ, R14.reuse, R19 ;  /* 0x0000000eff137219 */ /* 0x084fe40000011613 */
[----:B------:R-:W-:Y:S02]  /*2370*/  SHF.R.U32.HI R5, RZ, R14, R5 ;  /* 0x0000000eff057219 */ /* 0x000fe40000011605 */
[----:B------:R-:W-:Y:S02]  /*2380*/  SEL R19, R0, R19, !P0 ;  /* 0x0000001300137207 */ /* 0x000fe40004000000 */
[----:B------:R-:W-:Y:S02]  /*2390*/  SHF.R.U32.HI R21, RZ, R7, R21 ;  /* 0x00000007ff157219 */ /* 0x000fe40000011615 */
[----:B---3--:R-:W-:-:S02]  /*23a0*/  ISETP.NE.AND P1, PT, R15, 0x1, PT ;  /* 0x000000010f00780c */ /* 0x008fc40003f25270 */
[----:B------:R-:W-:Y:S02]  /*23b0*/  SEL R5, R9, R5, !P0 ;  /* 0x0000000509057207 */ /* 0x000fe40004000000 */
[----:B------:R-:W-:Y:S02]  /*23c0*/  SEL R20, R8, R20, !P1 ;  /* 0x0000001408147207 */ /* 0x000fe40004800000 */
[----:B------:R-:W-:Y:S01]  /*23d0*/  SEL R21, R10, R21, !P1 ;  /* 0x000000150a157207 */ /* 0x000fe20004800000 */
[----:B----4-:R-:W-:-:S04]  /*23e0*/  IMAD.HI.U32 R18, R19, R2, RZ ;  /* 0x0000000213127227 */ /* 0x010fc800078e00ff */
        /* <DEDUP_REMOVED lines=10> */
[----:B------:R-:W-:-:S04]  /*2490*/  @!P0 IMAD.HI.U32 R7, R21, R2, RZ ;  /* 0x0000000215078227 */ /* 0x000fc800078e00ff */
[----:B------:R-:W-:Y:S01]  /*24a0*/  IMAD.MOV R2, RZ, RZ, -R6 ;  /* 0x000000ffff027224 */ /* 0x000fe200078e0a06 */
[----:B------:R-:W-:Y:S02]  /*24b0*/  @!P0 SHF.R.U32.HI R3, RZ, R3, R7 ;  /* 0x00000003ff038219 */ /* 0x000fe40000011607 */
[----:B------:R-:W-:Y:S01]  /*24c0*/  IADD3 R7, PT, PT, -R5, RZ, RZ ;  /* 0x000000ff05077210 */ /* 0x000fe20007ffe1ff */
[----:B------:R-:W-:Y:S01]  /*24d0*/  IMAD R2, R26, R2, R5 ;  /* 0x000000021a027224 */ /* 0x000fe200078e0205 */
        /* <DEDUP_REMOVED lines=10> */
.L_x_37:
[----:B------:R-:W1:Y:S02]  /*2580*/  LDCU UR4, c[0x0][0xb30] ;  /* 0x00016600ff0477ac */ /* 0x000e640008000800 */
[----:B-1----:R-:W-:-:S09]  /*2590*/  UISETP.NE.AND UP0, UPT, UR4, 0x1, UPT ;  /* 0x000000010400788c */ /* 0x002fd2000bf05270 */
[----:B------:R-:W-:Y:S05]  /*25a0*/  BRA.U UP0, `(.L_x_38) ;  /* 0x0000000100407547 */ /* 0x000fea000b800000 */
[----:B------:R-:W1:Y:S08]  /*25b0*/  LDC.64 R4, c[0x0][0xb10] ;  /* 0x0002c400ff047b82 */ /* 0x000e700000000a00 */
[----:B------:R-:W2:Y:S08]  /*25c0*/  LDC.64 R2, c[0x0][0xb18] ;  /* 0x0002c600ff027b82 */ /* 0x000eb00000000a00 */
[----:B------:R-:W3:Y:S08]  /*25d0*/  LDC R6, c[0x0][0xb20] ;  /* 0x0002c800ff067b82 */ /* 0x000ef00000000800 */
[----:B------:R-:W4:Y:S01]  /*25e0*/  LDC R7, c[0x0][0xb0c] ;  /* 0x0002c300ff077b82 */ /* 0x000f220000000800 */
[----:B-1----:R-:W-:-:S05]  /*25f0*/  IMAD.HI.U32 R4, R10, R4, RZ ;  /* 0x000000040a047227 */ /* 0x002fca00078e00ff */
[----:B------:R-:W-:Y:S01]  /*2600*/  SHF.R.U32.HI R4, RZ, R5, R4 ;  /* 0x00000005ff047219 */ /* 0x000fe20000011604 */
[----:B--2---:R-:W-:Y:S01]  /*2610*/  IMAD.HI.U32 R3, R9, R3, RZ ;  /* 0x0000000309037227 */ /* 0x004fe200078e00ff */
[----:B------:R-:W-:-:S04]  /*2620*/  ISETP.NE.AND P0, PT, R2, 0x1, PT ;  /* 0x000000010200780c */ /* 0x000fc80003f05270 */
[----:B---3--:R-:W-:-:S04]  /*2630*/  SHF.R.U32.HI R3, RZ, R6, R3 ;  /* 0x00000006ff037219 */ /* 0x008fc80000011603 */
[----:B------:R-:W-:Y:S02]  /*2640*/  SEL R3, R9, R3, !P0 ;  /* 0x0000000309037207 */ /* 0x000fe40004000000 */
[----:B----4-:R-:W-:-:S04]  /*2650*/  ISETP.NE.AND P1, PT, R7, 0x1, PT ;  /* 0x000000010700780c */ /* 0x010fc80003f25270 */
[----:B------:R-:W-:-:S05]  /*2660*/  SEL R4, R10, R4, !P1 ;  /* 0x000000040a047207 */ /* 0x000fca0004800000 */
[----:B------:R-:W-:Y:S02]  /*2670*/  IMAD.IADD R5, R3, 0x1, -R4 ;  /* 0x0000000103057824 */ /* 0x000fe400078e0a04 */
[----:B------:R-:W-:Y:S02]  /*2680*/  IMAD.IADD R3, R4, 0x1, -R3 ;  /* 0x0000000104037824 */ /* 0x000fe400078e0a03 */
[----:B------:R-:W-:Y:S02]  /*2690*/  IMAD R10, R5, R7, R10 ;  /* 0x00000007050a7224 */ /* 0x000fe400078e020a */
[----:B------:R-:W-:-:S07]  /*26a0*/  IMAD R9, R3, R2, R9 ;  /* 0x0000000203097224 */ /* 0x000fce00078e0209 */
.L_x_38:
[----:B------:R-:W-:Y:S01]  /*26b0*/  VIADD R16, R16, 0x1 ;  /* 0x0000000110107836 */ /* 0x000fe20000000000 */
[----:B------:R-:W-:Y:S01]  /*26c0*/  PLOP3.LUT P1, PT, PT, PT, PT, 0x80, 0x8 ;  /* 0x000000000008781c */ /* 0x000fe20003f2f070 */
[----:B------:R-:W-:Y:S02]  /*26d0*/  IMAD.IADD R15, R10, 0x1, R63 ;  /* 0x000000010a0f7824 */ /* 0x000fe400078e023f */
[----:B------:R-:W-:Y:S01]  /*26e0*/  IMAD.IADD R14, R9, 0x1, R62 ;  /* 0x00000001090e7824 */ /* 0x000fe200078e023e */
[----:B------:R-:W-:-:S04]  /*26f0*/  ISETP.NE.AND P0, PT, R16, 0x2, PT ;  /* 0x000000021000780c */ /* 0x000fc80003f05270 */
[----:B------:R-:W-:Y:S02]  /*2700*/  SEL R2, RZ, 0x1, P0 ;  /* 0x00000001ff027807 */ /* 0x000fe40000000000 */
[----:B------:R-:W-:Y:S02]  /*2710*/  SEL R16, R16, RZ, P0 ;  /* 0x000000ff10107207 */ /* 0x000fe40000000000 */
[----:B------:R-:W-:Y:S01]  /*2720*/  LOP3.LUT R13, R13, R2, RZ, 0x3c, !PT ;  /* 0x000000020d0d7212 */ /* 0x000fe200078e3cff */
[----:B------:R-:W-:Y:S06]  /*2730*/  @P2 BRA `(.L_x_39) ;  /* 0xffffffec00702947 */ /* 0x000fec000383ffff */
[----:B------:R-:W-:Y:S01]  /*2740*/  UIADD3 UR13, UPT, UPT, UR13, 0x10, URZ ;  /* 0x000000100d0d7890 */ /* 0x000fe2000fffe0ff */
[----:B------:R-:W-:-:S03]  /*2750*/  SHF.L.U32 R2, R17, 0x1f, RZ ;  /* 0x0000001f11027819 */ /* 0x000fc600000006ff */
[----:B------:R-:W-:-:S09]  /*2760*/  ULEA UR4, UR23, UR13, 0x3 ;  /* 0x0000000d17047291 */ /* 0x000fd2000f8e18ff */
[----:B------:R-:W1:Y:S02]  /*2770*/  SYNCS.PHASECHK.TRANS64.TRYWAIT P0, [UR4], R2 ;  /* 0x00000002ff0075a7 */ /* 0x000e640008001104 */
[----:B-1----:R-:W-:Y:S05]  /*2780*/  @!P0 BRA `(.L_x_40) ;  /* 0x0000005c00108947 */ /* 0x002fea0003800000 */
.L_x_138:
[----:B------:R-:W-:-:S04]  /*2790*/  UIADD3 UR4, UPT, UPT, UR23, 0x1, URZ ;  /* 0x0000000117047890 */ /* 0x000fc8000fffe0ff */
[----:B------:R-:W-:-:S04]  /*27a0*/  UISETP.NE.AND UP0, UPT, UR4, 0x2, UPT ;  /* 0x000000020400788c */ /* 0x000fc8000bf05270 */
[----:B------:R-:W-:Y:S02]  /*27b0*/  USEL UR5, URZ, 0x1, UP0 ;  /* 0x00000001ff057887 */ /* 0x000fe40008000000 */
[----:B------:R-:W-:-:S04]  /*27c0*/  USEL UR4, UR4, URZ, UP0 ;  /* 0x000000ff04047287 */ /* 0x000fc80008000000 */
[----:B------:R-:W-:Y:S01]  /*27d0*/  ULEA UR4, UR4, UR13, 0x3 ;  /* 0x0000000d04047291 */ /* 0x000fe2000f8e18ff */
[----:B-1----:R-:W-:-:S04]  /*27e0*/  LOP3.LUT R2, R17, UR5, RZ, 0x3c, !PT ;  /* 0x0000000511027c12 */ /* 0x002fc8000f8e3cff */
[----:B------:R-:W-:Y:S01]  /*27f0*/  SHF.L.U32 R2, R2, 0x1f, RZ ;  /* 0x0000001f02027819 */ /* 0x000fe200000006ff */
[----:B----4-:R-:W-:-:S07]  /*2800*/  IMAD.U32 R0, RZ, RZ, UR4 ;  /* 0x00000004ff007e24 */ /* 0x010fce000f8e00ff */
.L_x_41:
[----:B-1----:R1:W2:Y:S02]  /*2810*/  SYNCS.PHASECHK.TRANS64.TRYWAIT P0, [R0+URZ], R2 ;  /* 0x00000002000075a7 */ /* 0x0022a400080011ff */
[----:B--2---:R-:W-:Y:S05]  /*2820*/  @!P0 NANOSLEEP.SYNCS 0x989680 ;  /* 0x009896800000895d */ /* 0x004fea0003900000 */
[----:B------:R-:W2:Y:S02]  /*2830*/  @!P0 SYNCS.PHASECHK.TRANS64 P0, [R0+URZ], R2 ;  /* 0x00000002000085a7 */ /* 0x000ea400080010ff */
[----:B--2---:R-:W-:Y:S05]  /*2840*/  @P0 EXIT ;  /* 0x000000000000094d */ /* 0x004fea0003800000 */
[----:B------:R-:W-:Y:S05]  /*2850*/  BRA `(.L_x_41) ;  /* 0xfffffffc00ec7947 */ /* 0x000fea000383ffff */
.L_x_17:
[----:B------:R-:W-:-:S04]  /*2860*/  UISETP.NE.AND UP1, UPT, UR45, URZ, UPT ;  /* 0x000000ff2d00728c */ /* 0x000fc8000bf25270 */
[----:B------:R-:W-:-:S09]  /*2870*/  UISETP.NE.OR UP1, UPT, UR10, 0x1, UP1 ;  /* 0x000000010a00788c */ /* 0x000fd20008f25670 */
[----:B------:R-:W-:Y:S05]  /*2880*/  BRA.U UP1, `(.L_x_42) ;  /* 0x0000000501487547 */ /* 0x000fea000b800000 */
[----:B------:R-:W-:Y:S01]  /*2890*/  ISETP.NE.AND P2, PT, R2, RZ, PT ;  /* 0x000000ff0200720c */ /* 0x000fe20003f45270 */
[----:B------:R-:W-:Y:S01]  /*28a0*/  IMAD.MOV.U32 R12, RZ, RZ, 0x1 ;  /* 0x00000001ff0c7424 */ /* 0x000fe200078e00ff */
[----:B------:R-:W-:Y:S02]  /*28b0*/  CS2R R10, SRZ ;  /* 0x00000000000a7805 */ /* 0x000fe4000001ff00 */
[----:B------:R-:W-:Y:S01]  /*28c0*/  CS2R R8, SRZ ;  /* 0x0000000000087805 */ /* 0x000fe2000001ff00 */
[----:B------:R-:W-:Y:S01]  /*28d0*/  UMOV UR6, 0x400 ;  /* 0x0000040000067882 */ /* 0x000fe20000000000 */
[----:B------:R-:W-:Y:S01]  /*28e0*/  UMOV UR5, URZ ;  /* 0x000000ff00057c82 */ /* 0x000fe20008000000 */
[----:B------:R-:W-:-:S12]  /*28f0*/  ULEA UR6, UR45, UR6, 0x18 ;  /* 0x000000062d067291 */ /* 0x000fd8000f8ec0ff */
.L_x_46:
[----:B------:R-:W-:Y:S02]  /*2900*/  LEA R0, R8, UR6, 0x3 ;  /* 0x0000000608007c11 */ /* 0x000fe4000f8e18ff */
[----:B------:R-:W-:-:S03]  /*2910*/  SHF.L.U32 R4, R9, 0x1f, RZ ;  /* 0x0000001f09047819 */ /* 0x000fc600000006ff */
[----:B------:R-:W-:Y:S01]  /*2920*/  VIADD R5, R0, 0xe0 ;  /* 0x000000e000057836 */ /* 0x000fe20000000000 */
[----:B------:R-:W1:Y:S02]  /*2930*/  SYNCS.PHASECHK.TRANS64.TRYWAIT P0, [R0+URZ+0xd0], R4 ;  /* 0x0000d004000075a7 */ /* 0x000e6400080011ff */
[----:B-1----:R-:W-:Y:S05]  /*2940*/  @!P0 BRA `(.L_x_43) ;  /* 0x0000005800b88947 */ /* 0x002fea0003800000 */
.L_x_139:
[----:B------:R-:W-:Y:S01]  /*2950*/  ULEA UR4, UR5, UR6, 0x3 ;  /* 0x0000000605047291 */ /* 0x000fe2000f8e18ff */
[----:B-1----:R-:W-:Y:S01]  /*2960*/  PRMT R0, RZ, 0x654, R5 ;  /* 0x00000654ff007816 */ /* 0x002fe20000000005 */
[----:B------:R-:W-:Y:S01]  /*2970*/  @!P2 IMAD.MOV.U32 R4, RZ, RZ, 0x10 ;  /* 0x00000010ff04a424 */ /* 0x000fe200078e00ff */
[----:B------:R-:W-:Y:S01]  /*2980*/  SHF.L.U32 R5, R12, 0x1f, RZ ;  /* 0x0000001f0c057819 */ /* 0x000fe200000006ff */
[----:B------:R-:W-:Y:S01]  /*2990*/  UIADD3 UR7, UPT, UPT, UR4, 0x70, URZ ;  /* 0x0000007004077890 */ /* 0x000fe2000fffe0ff */
[----:B------:R1:W-:Y:S05]  /*29a0*/  SYNCS.ARRIVE.TRANS64.RED.A1T0 RZ, [R0+URZ], RZ ;  /* 0x000000ff00ff79a7 */ /* 0x0003ea00081004ff */
[----:B------:R-:W-:Y:S01]  /*29b0*/  IMAD.U32 R6, RZ, RZ, UR7 ;  /* 0x00000007ff067e24 */ /* 0x000fe2000f8e00ff */
[----:B------:R-:W2:Y:S04]  /*29c0*/  SYNCS.PHASECHK.TRANS64.TRYWAIT P0, [UR4+0x80], R5 ;  /* 0x00008005ff0075a7 */ /* 0x000ea80008001104 */
[----:B------:R-:W-:Y:S01]  /*29d0*/  PRMT R6, R2, 0x654, R6 ;  /* 0x0000065402067816 */ /* 0x000fe20000000006 */
[----:B-12---:R-:W-:Y:S06]  /*29e0*/  @!P0 BRA `(.L_x_44) ;  /* 0x0000005800a48947 */ /* 0x006fec0003800000 */
.L_x_141:
[----:B------:R-:W-:Y:S01]  /*29f0*/  ULEA UR8, UR5, UR6, 0x4 ;  /* 0x0000000605087291 */ /* 0x000fe2000f8e20ff */
[----:B------:R-:W-:Y:S01]  /*2a00*/  SEL R3, R6, R3, !P2 ;  /* 0x0000000306037207 */ /* 0x000fe20005000000 */
[----:B------:R-:W-:Y:S01]  /*2a10*/  UIADD3 UR9, UPT, UPT, UR4, 0x70, URZ ;  /* 0x0000007004097890 */ /* 0x000fe2000fffe0ff */
[----:B-1----:R-:W-:Y:S01]  /*2a20*/  LEA R0, R11, UR6, 0x3 ;  /* 0x000000060b007c11 */ /* 0x002fe2000f8e18ff */
[----:B------:R-:W-:Y:S01]  /*2a30*/  UIADD3 UR8, UPT, UPT, UR8, 0x100, URZ ;  /* 0x0000010008087890 */ /* 0x000fe2000fffe0ff */
[----:B------:R1:W-:Y:S01]  /*2a40*/  @!P2 SYNCS.ARRIVE.TRANS64.RED RZ, [R3+URZ], R4 ;  /* 0x0000000403ffa9a7 */ /* 0x0003e200080004ff */
[----:B------:R-:W-:Y:S01]  /*2a50*/  UIADD3 UR4, UPT, UPT, UR5, 0x1, URZ ;  /* 0x0000000105047890 */ /* 0x000fe2000fffe0ff */
[----:B------:R-:W-:-:S03]  /*2a60*/  VIADD R8, R8, 0x1 ;  /* 0x0000000108087836 */ /* 0x000fc60000000000 */
[----:B------:R-:W-:Y:S02]  /*2a70*/  UISETP.NE.AND UP0, UPT, UR4, 0x2, UPT ;  /* 0x000000020400788c */ /* 0x000fe4000bf05270 */
[----:B------:R-:W-:Y:S01]  /*2a80*/  ISETP.NE.AND P0, PT, R8, 0x2, PT ;  /* 0x000000020800780c */ /* 0x000fe20003f05270 */
[----:B------:R-:W-:Y:S06]  /*2a90*/  UGETNEXTWORKID.BROADCAST [UR8], [UR9] ;  /* 0x00000000080073ca */ /* 0x000fec0008000100 */
[----:B------:R-:W-:Y:S02]  /*2aa0*/  USEL UR7, URZ, 0x1, UP0 ;  /* 0x00000001ff077887 */ /* 0x000fe40008000000 */
[----:B------:R-:W-:-:S04]  /*2ab0*/  USEL UR5, UR4, URZ, UP0 ;  /* 0x000000ff04057287 */ /* 0x000fc80008000000 */
[----:B------:R-:W-:Y:S02]  /*2ac0*/  LOP3.LUT R12, R12, UR7, RZ, 0x3c, !PT ;  /* 0x000000070c0c7c12 */ /* 0x000fe4000f8e3cff */
[----:B-1----:R-:W-:-:S04]  /*2ad0*/  SHF.L.U32 R4, R10, 0x1f, RZ ;  /* 0x0000001f0a047819 */ /* 0x002fc800000006ff */
[----:B------:R-:W1:Y:S02]  /*2ae0*/  SYNCS.PHASECHK.TRANS64.TRYWAIT P1, [R0+URZ+0x70], R4 ;  /* 0x00007004000075a7 */ /* 0x000e6400080211ff */
[----:B-1----:R-:W-:Y:S05]  /*2af0*/  @!P1 BRA `(.L_x_45) ;  /* 0x0000005800789947 */ /* 0x002fea0003800000 */
.L_x_142:
[C---:B-1----:R-:W-:Y:S01]  /*2b00*/  LEA R4, R11.reuse, UR6, 0x4 ;  /* 0x000000060b047c11 */ /* 0x042fe2000f8e20ff */
[----:B------:R-:W-:Y:S01]  /*2b10*/  VIADD R0, R0, 0x80 ;  /* 0x0000008000007836 */ /* 0x000fe20000000000 */
[----:B------:R-:W-:Y:S01]  /*2b20*/  SEL R8, R8, RZ, P0 ;  /* 0x000000ff08087207 */ /* 0x000fe20000000000 */
[----:B------:R-:W-:-:S03]  /*2b30*/  VIADD R11, R11, 0x1 ;  /* 0x000000010b0b7836 */ /* 0x000fc60000000000 */
[----:B------:R-:W1:Y:S01]  /*2b40*/  LDS.128 R4, [R4+0x100] ;  /* 0x0001000004047984 */ /* 0x000e620000000c00 */
[----:B------:R-:W-:Y:S02]  /*2b50*/  PRMT R0, RZ, 0x654, R0 ;  /* 0x00000654ff007816 */ /* 0x000fe40000000000 */
[C---:B------:R-:W-:Y:S01]  /*2b60*/  ISETP.NE.AND P1, PT, R11.reuse, 0x2, PT ;  /* 0x000000020b00780c */ /* 0x040fe20003f25270 */
[----:B------:R-:W-:Y:S01]  /*2b70*/  @!PT LDS RZ, [RZ] ;  /* 0x00000000fffff984 */ /* 0x000fe20000000800 */
[----:B------:R-:W-:Y:S01]  /*2b80*/  @!PT LDS RZ, [RZ] ;  /* 0x00000000fffff984 */ /* 0x000fe20000000800 */
[----:B------:R-:W-:Y:S01]  /*2b90*/  @!PT LDS RZ, [RZ] ;  /* 0x00000000fffff984 */ /* 0x000fe20000000800 */
[----:B------:R-:W-:Y:S01]  /*2ba0*/  @!PT LDS RZ, [RZ] ;  /* 0x00000000fffff984 */ /* 0x000fe20000000800 */
[----:B------:R2:W-:Y:S06]  /*2bb0*/  MEMBAR.ALL.CTA ;  /* 0x0000000000007992 */ /* 0x0005ec0000008000 */
[----:B--2---:R-:W2:Y:S01]  /*2bc0*/  FENCE.VIEW.ASYNC.S ;  /* 0x00000000000073c6 */ /* 0x004ea20000000000 */
[----:B------:R-:W-:Y:S01]  /*2bd0*/  SEL R11, R11, RZ, P1 ;  /* 0x000000ff0b0b7207 */ /* 0x000fe20000800000 */
[----:B--2---:R2:W-:Y:S01]  /*2be0*/  SYNCS.ARRIVE.TRANS64.RED.A1T0 RZ, [R0+URZ], RZ ;  /* 0x000000ff00ff79a7 */ /* 0x0045e200081004ff */
[----:B-1----:R-:W-:-:S02]  /*2bf0*/  LOP3.LUT P3, RZ, R6, 0x1, RZ, 0xc0, !PT ;  /* 0x0000000106ff7812 */ /* 0x002fc4000786c0ff */
[----:B------:R-:W-:-:S04]  /*2c00*/  SEL R4, RZ, 0x1, P1 ;  /* 0x00000001ff047807 */ /* 0x000fc80000800000 */
[----:B------:R-:W-:Y:S02]  /*2c10*/  LOP3.LUT R10, R10, R4, RZ, 0x3c, !PT ;  /* 0x000000040a0a7212 */ /* 0x000fe400078e3cff */
[----:B--2---:R-:W-:-:S04]  /*2c20*/  SEL R0, RZ, 0x1, P0 ;  /* 0x00000001ff007807 */ /* 0x004fc80000000000 */
[----:B------:R-:W-:Y:S01]  /*2c30*/  LOP3.LUT R9, R9, R0, RZ, 0x3c, !PT ;  /* 0x0000000009097212 */ /* 0x000fe200078e3cff */
[----:B------:R-:W-:Y:S06]  /*2c40*/  @P3 BRA `(.L_x_46) ;  /* 0xfffffffc002c3947 */ /* 0x000fec000383ffff */
[----:B------:R-:W-:Y:S01]  /*2c50*/  ULEA UR4, UR5, UR6, 0x3 ;  /* 0x0000000605047291 */ /* 0x000fe2000f8e18ff */
[----:B------:R-:W-:-:S08]  /*2c60*/  SHF.L.U32 R2, R12, 0x1f, RZ ;  /* 0x0000001f0c027819 */ /* 0x000fd000000006ff */
[----:B------:R-:W1:Y:S02]  /*2c70*/  SYNCS.PHASECHK.TRANS64 P0, [UR4+0x80], R2 ;  /* 0x00008002ff0075a7 */ /* 0x000e640008001004 */
[----:B-1----:R-:W-:Y:S05]  /*2c80*/  @P0 BRA `(.L_x_47) ;  /* 0x0000000000080947 */ /* 0x002fea0003800000 */
[----:B------:R-:W1:Y:S02]  /*2c90*/  SYNCS.PHASECHK.TRANS64.TRYWAIT P0, [UR4+0x80], R2 ;  /* 0x00008002ff0075a7 */ /* 0x000e640008001104 */
[----:B-1----:R-:W-:Y:S05]  /*2ca0*/  @!P0 BRA `(.L_x_48) ;  /* 0x0000005800208947 */ /* 0x002fea0003800000 */
.L_x_47:
[----:B------:R-:W-:-:S04]  /*2cb0*/  UIADD3 UR7, UPT, UPT, UR5, 0x1, URZ ;  /* 0x0000000105077890 */ /* 0x000fc8000fffe0ff */
[----:B------:R-:W-:-:S04]  /*2cc0*/  UISETP.NE.AND UP0, UPT, UR7, 0x2, UPT ;  /* 0x000000020700788c */ /* 0x000fc8000bf05270 */
[----:B------:R-:W-:Y:S02]  /*2cd0*/  USEL UR8, URZ, 0x1, UP0 ;  /* 0x00000001ff087887 */ /* 0x000fe40008000000 */
[----:B------:R-:W-:-:S04]  /*2ce0*/  USEL UR7, UR7, URZ, UP0 ;  /* 0x000000ff07077287 */ /* 0x000fc80008000000 */
[----:B------:R-:W-:Y:S01]  /*2cf0*/  ULEA UR7, UR7, UR6, 0x3 ;  /* 0x0000000607077291 */ /* 0x000fe2000f8e18ff */
[----:B-1----:R-:W-:-:S04]  /*2d00*/  LOP3.LUT R2, R12, UR8, RZ, 0x3c, !PT ;  /* 0x000000080c027c12 */ /* 0x002fc8000f8e3cff */
[----:B------:R-:W-:-:S04]  /*2d10*/  SHF.L.U32 R0, R2, 0x1f, RZ ;  /* 0x0000001f02007819 */ /* 0x000fc800000006ff */
[----:B------:R-:W1:Y:S02]  /*2d20*/  SYNCS.PHASECHK.TRANS64 P0, [UR7+0x80], R0 ;  /* 0x00008000ff0075a7 */ /* 0x000e640008001007 */
[----:B-1----:R-:W-:Y:S05]  /*2d30*/  @P0 EXIT ;  /* 0x000000000000094d */ /* 0x002fea0003800000 */
[----:B------:R-:W-:Y:S02]  /*2d40*/  SHF.L.U32 R2, R2, 0x1f, RZ ;  /* 0x0000001f02027819 */ /* 0x000fe400000006ff */
[----:B------:R-:W-:-:S07]  /*2d50*/  MOV R0, UR7 ;  /* 0x0000000700007c02 */ /* 0x000fce0008000f00 */
.L_x_49:
[----:B-1----:R1:W2:Y:S02]  /*2d60*/  SYNCS.PHASECHK.TRANS64.TRYWAIT P0, [R0+URZ+0x80], R2 ;  /* 0x00008002000075a7 */ /* 0x0022a400080011ff */
[----:B--2---:R-:W-:Y:S05]  /*2d70*/  @!P0 NANOSLEEP.SYNCS 0x989680 ;  /* 0x009896800000895d */ /* 0x004fea0003900000 */
[----:B------:R-:W2:Y:S02]  /*2d80*/  @!P0 SYNCS.PHASECHK.TRANS64 P0, [R0+URZ+0x80], R2 ;  /* 0x00008002000085a7 */ /* 0x000ea400080010ff */
[----:B--2---:R-:W-:Y:S05]  /*2d90*/  @P0 EXIT ;  /* 0x000000000000094d */ /* 0x004fea0003800000 */
[----:B------:R-:W-:Y:S05]  /*2da0*/  BRA `(.L_x_49) ;  /* 0xfffffffc00ec7947 */ /* 0x000fea000383ffff */
.L_x_42:
[----:B------:R-:W-:-:S09]  /*2db0*/  UISETP.NE.AND UP1, UPT, UR10, URZ, UPT ;  /* 0x000000ff0a00728c */ /* 0x000fd2000bf25270 */
[----:B------:R-:W-:Y:S05]  /*2dc0*/  BRA.U UP1, `(.L_x_50) ;  /* 0x0000001101f47547 */ /* 0x000fea000b800000 */
[----:B------:R-:W-:Y:S01]  /*2dd0*/  UMOV UR4, 0x40 ;  /* 0x0000004000047882 */ /* 0x000fe20000000000 */
[----:B------:R-:W-:Y:S01]  /*2de0*/  NOP ;  /* 0x0000000000007918 */ /* 0x000fe20000000000 */
[----:B------:R-:W-:Y:S01]  /*2df0*/  ULEA UR5, UR45, UR4, 0x18 ;  /* 0x000000042d057291 */ /* 0x000fe2000f8ec0ff */
[----:B------:R-:W-:Y:S02]  /*2e00*/  UMOV UR6, 0x400 ;  /* 0x0000040000067882 */ /* 0x000fe40000000000 */
[----:B------:R-:W-:-:S06]  /*2e10*/  ULEA UR6, UR45, UR6, 0x18 ;  /* 0x000000062d067291 */ /* 0x000fcc000f8ec0ff */
[----:B------:R-:W1:Y:S02]  /*2e20*/  LDS.U8 R0, [UR5+0x1c] ;  /* 0x00001c05ff007984 */ /* 0x000e640008000000 */
[----:B-1----:R-:W-:-:S13]  /*2e30*/  ISETP.NE.AND P0, PT, R0, RZ, PT ;  /* 0x000000ff0000720c */ /* 0x002fda0003f05270 */
[----:B------:R-:W-:Y:S05]  /*2e40*/  @P0 BRA `(.L_x_51) ;  /* 0x0000000000580947 */ /* 0x000fea0003800000 */
[----:B------:R-:W-:-:S13]  /*2e50*/  ELECT P0, URZ, PT ;  /* 0x0000000000ff782f */ /* 0x000fda0003800000 */
[----:B------:R-:W-:Y:S05]  /*2e60*/  @!P0 BRA `(.L_x_52) ;  /* 0x0000000000608947 */ /* 0x000fea0003800000 */
[----:B------:R-:W-:Y:S01]  /*2e70*/  UMOV UR4, 0x10 ;  /* 0x0000001000047882 */ /* 0x000fe20000000000 */
[----:B------:R-:W-:Y:S01]  /*2e80*/  HFMA2 R0, -RZ, RZ, 0, 5.9604644775390625e-08 ;  /* 0x00000001ff007431 */ /* 0x000fe200000001ff */
[----:B------:R-:W-:-:S03]  /*2e90*/  MOV R2, 0xffff ;  /* 0x0000ffff00027802 */ /* 0x000fc60000000f00 */
[----:B------:R-:W-:Y:S04]  /*2ea0*/  DEPBAR.LE SB1, 0x36 ;  /* 0x00009d800000791a */ /* 0x000fe80000000000 */
[----:B------:R-:W1:Y:S02]  /*2eb0*/  UTCATOMSWS.FIND_AND_SET.ALIGN UP0, UR4, UR4 ;  /* 0x00000004000475e3 */ /* 0x000e640008000800 */
[----:B-1----:R-:W-:Y:S01]  /*2ec0*/  MOV R3, UR4 ;  /* 0x0000000400037c02 */ /* 0x002fe20008000f00 */
[----:B------:R-:W-:Y:S06]  /*2ed0*/  BRA.U UP0, `(.L_x_53) ;  /* 0x0000000100187547 */ /* 0x000fec000b800000 */
.L_x_54:
[----:B------:R-:W-:Y:S05]  /*2ee0*/  NANOSLEEP 0x64 ;  /* 0x000000640000795d */ /* 0x000fea0003800000 */
[----:B------:R-:W-:-:S05]  /*2ef0*/  UMOV UR4, 0x10 ;  /* 0x0000001000047882 */ /* 0x000fca0000000000 */
[----:B------:R-:W-:Y:S04]  /*2f00*/  DEPBAR.LE SB1, 0x36 ;  /* 0x00009d800000791a */ /* 0x000fe80000000000 */
[----:B------:R-:W1:Y:S02]  /*2f10*/  UTCATOMSWS.FIND_AND_SET.ALIGN UP0, UR4, UR4 ;  /* 0x00000004000475e3 */ /* 0x000e640008000800 */
[----:B-1----:R-:W-:Y:S01]  /*2f20*/  MOV R3, UR4 ;  /* 0x0000000400037c02 */ /* 0x002fe20008000f00 */
[----:B------:R-:W-:Y:S05]  /*2f30*/  BRA.U !UP0, `(.L_x_54) ;  /* 0xfffffffd08e87547 */ /* 0x000fea000b83ffff */
.L_x_53:
[-C--:B------:R-:W-:Y:S02]  /*2f40*/  SHF.L.U32 R2, R2, R3.reuse, RZ ;  /* 0x0000000302027219 */ /* 0x080fe400000006ff */
[----:B------:R-:W-:Y:S01]  /*2f50*/  SHF.L.U32 R0, R0, R3, RZ ;  /* 0x0000000300007219 */ /* 0x000fe200000006ff */
[----:B------:R-:W-:Y:S02]  /*2f60*/  IMAD.SHL.U32 R3, R3, 0x20, RZ ;  /* 0x0000002003037824 */ /* 0x000fe400078e00ff */
[----:B------:R1:W-:Y:S04]  /*2f70*/  ATOMS.OR RZ, [UR5+0x14], R2 ;  /* 0x00001402ffff798c */ /* 0x0003e8000b000005 */
[----:B------:R1:W-:Y:S04]  /*2f80*/  ATOMS.OR RZ, [UR5+0x18], R0 ;  /* 0x00001800ffff798c */ /* 0x0003e8000b000005 */
[----:B------:R1:W-:Y:S01]  /*2f90*/  STS [UR6+0x120], R3 ;  /* 0x00012003ff007988 */ /* 0x0003e20008000806 */
[----:B------:R-:W-:Y:S05]  /*2fa0*/  BRA `(.L_x_52) ;  /* 0x0000000000107947 */ /* 0x000fea0003800000 */
.L_x_51:
[----:B------:R-:W-:Y:S02]  /*2fb0*/  MOV R0, 0xffffffff ;  /* 0xffffffff00007802 */ /* 0x000fe40000000f00 */
[----:B------:R-:W-:-:S03]  /*2fc0*/  MOV R2, 0x2ff0 ;  /* 0x00002ff000027802 */ /* 0x000fc60000000f00 */
[----:B------:R1:W-:Y:S04]  /*2fd0*/  STS [UR6+0x120], R0 ;  /* 0x00012000ff007988 */ /* 0x0003e80008000806 */
[----:B-1-3-5:R-:W-:Y:S05]  /*2fe0*/  CALL.REL.NOINC `($__internal_1_$__cuda_sm10x_tcgen05_guardrail_trap_phase_invalid_during_alloc) ;  /* 0x0000005c00687944 */ /* 0x02afea0003c00000 */
.L_x_52:
[----:B------:R-:W-:Y:S05]  /*2ff0*/  WARPSYNC.ALL ;  /* 0x0000000000007948 */ /* 0x000fea0003800000 */
[----:B------:R-:W2:Y:S01]  /*3000*/  S2UR UR4, SR_CgaCtaId ;  /* 0x00000000000479c3 */ /* 0x000ea20000008800 */
[----:B------:R-:W-:Y:S01]  /*3010*/  UMOV UR71, 0x400 ;  /* 0x0000040000477882 */ /* 0x000fe20000000000 */
[----:B------:R-:W-:-:S06]  /*3020*/  NOP ;  /* 0x0000000000007918 */ /* 0x000fcc0000000000 */
[----:B------:R-:W-:Y:S06]  /*3030*/  BAR.ARV 0x6, 0xa0 ;  /* 0x0182800000007b1d */ /* 0x000fec0000002000 */
[----:B------:R-:W4:Y:S01]  /*3040*/  LDCU UR5, c[0x0][0x38c] ;  /* 0x00007180ff0577ac */ /* 0x000f220008000800 */
[----:B------:R-:W-:Y:S01]  /*3050*/  IMAD.MOV.U32 R11, RZ, RZ, 0x1 ;  /* 0x00000001ff0b7424 */ /* 0x000fe200078e00ff */
[----:B------:R-:W-:Y:S01]  /*3060*/  CS2R R8, SRZ ;  /* 0x0000000000087805 */ /* 0x000fe2000001ff00 */
[----:B------:R-:W-:Y:S01]  /*3070*/  IMAD.MOV.U32 R10, RZ, RZ, RZ ;  /* 0x000000ffff0a7224 */ /* 0x000fe200078e00ff */
[----:B------:R-:W3:Y:S01]  /*3080*/  LDCU UR7, c[0x0][0x38c] ;  /* 0x00007180ff0777ac */ /* 0x000ee20008000800 */
[----:B------:R-:W-:Y:S01]  /*3090*/  UMOV UR74, URZ ;  /* 0x000000ff004a7c82 */ /* 0x000fe20008000000 */
[----:B------:R-:W-:Y:S01]  /*30a0*/  UMOV UR9, URZ ;  /* 0x000000ff00097c82 */ /* 0x000fe20008000000 */
[----:B--2---:R-:W-:Y:S01]  /*30b0*/  ULEA UR71, UR4, UR71, 0x18 ;  /* 0x0000004704477291 */ /* 0x004fe2000f8ec0ff */
[----:B------:R-:W-:Y:S01]  /*30c0*/  UMOV UR76, 0x0 ;  /* 0x00000000004c7882 */ /* 0x000fe20000000000 */
[----:B------:R-:W-:-:S02]  /*30d0*/  UMOV UR77, 0x4200910 ;  /* 0x04200910004d7882 */ /* 0x000fc40000000000 */
[----:B------:R-:W-:Y:S02]  /*30e0*/  UIADD3 UR6, UPT, UPT, UR71, 0x18800, URZ ;  /* 0x0001880047067890 */ /* 0x000fe4000fffe0ff */
[----:B----4-:R-:W-:-:S03]  /*30f0*/  UIADD3 UR5, UPT, UPT, UR5, 0x7f, URZ ;  /* 0x0000007f05057890 */ /* 0x010fc6000fffe0ff */
[----:B-1----:R-:W1:Y:S01]  /*3100*/  LDS R0, [UR71+0x120] ;  /* 0x00012047ff007984 */ /* 0x002e620008000800 */
[----:B------:R-:W-:Y:S02]  /*3110*/  USHF.R.S32.HI UR4, URZ, 0x1f, UR5 ;  /* 0x0000001fff047899 */ /* 0x000fe40008011405 */
[----:B---3--:R-:W-:Y:S02]  /*3120*/  UISETP.GE.AND UP3, UPT, UR7, 0x1, UPT ;  /* 0x000000010700788c */ /* 0x008fe4000bf66270 */
[----:B------:R-:W-:Y:S02]  /*3130*/  ULEA.HI UR4, UR4, UR5, URZ, 0x7 ;  /* 0x0000000504047291 */ /* 0x000fe4000f8f38ff */
[----:B------:R-:W-:Y:S02]  /*3140*/  UIADD3 UR5, UPT, UPT, UR71, 0x8800, URZ ;  /* 0x0000880047057890 */ /* 0x000fe4000fffe0ff */
[----:B------:R-:W-:Y:S02]  /*3150*/  USHF.R.S32.HI UR8, URZ, 0x7, UR4 ;  /* 0x00000007ff087899 */ /* 0x000fe40008011404 */
[----:B------:R-:W-:-:S02]  /*3160*/  USHF.R.U32.HI UR4, URZ, 0x4, UR6 ;  /* 0x00000004ff047899 */ /* 0x000fc40008011606 */
[----:B------:R-:W-:Y:S02]  /*3170*/  UISETP.LT.AND UP0, UPT, UR8, 0x1, UPT ;  /* 0x000000010800788c */ /* 0x000fe4000bf01270 */
[----:B------:R-:W-:Y:S01]  /*3180*/  IMAD.U32 R12, RZ, RZ, UR8 ;  /* 0x00000008ff0c7e24 */ /* 0x000fe2000f8e00ff */
[----:B------:R-:W-:Y:S02]  /*3190*/  ULOP3.LUT UR4, UR4, 0x3fff, URZ, 0xc0, !UPT ;  /* 0x00003fff04047892 */ /* 0x000fe4000f8ec0ff */
[----:B------:R-:W-:Y:S02]  /*31a0*/  USEL UR6, UR8, 0x1, !UP0 ;  /* 0x0000000108067887 */ /* 0x000fe4000c000000 */
[----:B------:R-:W-:Y:S02]  /*31b0*/  ULOP3.LUT UR73, UR4, 0x10000, URZ, 0xfc, !UPT ;  /* 0x0001000004497892 */ /* 0x000fe4000f8efcff */
[----:B------:R-:W-:Y:S02]  /*31c0*/  UIADD3 UR4, UPT, UPT, -UR6, URZ, URZ ;  /* 0x000000ff06047290 */ /* 0x000fe4000fffe1ff */
[----:B------:R-:W-:-:S04]  /*31d0*/  USHF.R.U32.HI UR5, URZ, 0x4, UR5 ;  /* 0x00000004ff057899 */ /* 0x000fc80008011605 */
[----:B------:R-:W-:Y:S01]  /*31e0*/  ULOP3.LUT UR5, UR5, 0x3fff, URZ, 0xc0, !UPT ;  /* 0x00003fff05057892 */ /* 0x000fe2000f8ec0ff */
[----:B------:R-:W-:-:S03]  /*31f0*/  MOV R13, UR4 ;  /* 0x00000004000d7c02 */ /* 0x000fc60008000f00 */
[----:B------:R-:W-:Y:S01]  /*3200*/  ULOP3.LUT UR72, UR5, 0x10000, URZ, 0xfc, !UPT ;  /* 0x0001000005487892 */ /* 0x000fe2000f8efcff */
[----:B-1----:R-:W-:-:S13]  /*3210*/  R2UR UR8, R0 ;  /* 0x00000000000872ca */ /* 0x002fda00000e0000 */
[----:B------:R-:W-:-:S07]  /*3220*/  MOV R14, UR8 ;  /* 0x00000008000e7c02 */ /* 0x000fce0008000f00 */
.L_x_61:
[----:B------:R-:W-:Y:S02]  /*3230*/  LEA R0, R10, UR71, 0x3 ;  /* 0x000000470a007c11 */ /* 0x000fe4000f8e18ff */
[----:B------:R-:W-:Y:S02]  /*3240*/  SHF.L.U32 R2, R9, 0x1f, RZ ;  /* 0x0000001f09027819 */ /* 0x000fe400000006ff */
[----:B------:R-:W-:Y:S01]  /*3250*/  PLOP3.LUT P0, PT, PT, PT, UP3, 0x80, 0x8 ;  /* 0x000000000008781c */ /* 0x000fe20003f0f038 */
[----:B------:R-:W-:Y:S01]  /*3260*/  VIADD R3, R0, 0x80 ;  /* 0x0000008000037836 */ /* 0x000fe20000000000 */
[----:B-1----:R-:W1:Y:S02]  /*3270*/  SYNCS.PHASECHK.TRANS64.TRYWAIT P1, [R0+URZ+0x70], R2 ;  /* 0x00007002000075a7 */ /* 0x002e6400080211ff */
[----:B-1----:R-:W-:Y:S09]  /*3280*/  @!P1 BRA `(.L_x_55) ;  /* 0x0000005000c09947 */ /* 0x002ff20003800000 */
.L_x_144:
[----:B------:R-:W-:Y:S01]  /*3290*/  LEA R4, R10, UR71, 0x4 ;  /* 0x000000470a047c11 */ /* 0x000fe2000f8e20ff */
[----:B------:R-:W-:Y:S01]  /*32a0*/  @UP3 ULEA UR4, UR9, UR71, 0x3 ;  /* 0x0000004709043291 */ /* 0x000fe2000f8e18ff */
[----:B------:R-:W-:Y:S01]  /*32b0*/  PLOP3.LUT P2, PT, PT, PT, PT, 0x80, 0x8 ;  /* 0x000000000008781c */ /* 0x000fe20003f4f070 */
[----:B------:R-:W-:Y:S01]  /*32c0*/  ULEA UR75, UR74, UR71, 0x3 ;  /* 0x000000474a4b7291 */ /* 0x000fe2000f8e18ff */
[----:B------:R-:W-:Y:S02]  /*32d0*/  PRMT R3, RZ, 0x654, R3 ;  /* 0x00000654ff037816 */ /* 0x000fe40000000003 */
[----:B------:R-:W2:Y:S01]  /*32e0*/  LDS.128 R4, [R4+0x100] ;  /* 0x0001000004047984 */ /* 0x000ea20000000c00 */
[----:B-1----:R-:W-:Y:S02]  /*32f0*/  @P0 SHF.L.U32 R2, R8, 0x1f, RZ ;  /* 0x0000001f08020819 */ /* 0x002fe400000006ff */
[----:B------:R-:W-:Y:S01]  /*3300*/  SHF.L.U32 R0, R11, 0x1f, RZ ;  /* 0x0000001f0b007819 */ /* 0x000fe200000006ff */
[----:B------:R-:W-:Y:S01]  /*3310*/  @!PT LDS RZ, [RZ] ;  /* 0x00000000fffff984 */ /* 0x000fe20000000800 */
[----:B------:R-:W-:Y:S01]  /*3320*/  @!PT LDS RZ, [RZ] ;  /* 0x00000000fffff984 */ /* 0x000fe20000000800 */
[----:B------:R-:W-:Y:S01]  /*3330*/  @!PT LDS RZ, [RZ] ;  /* 0x00000000fffff984 */ /* 0x000fe20000000800 */
[----:B------:R-:W-:Y:S01]  /*3340*/  @!PT LDS RZ, [RZ] ;  /* 0x00000000fffff984 */ /* 0x000fe20000000800 */
[----:B------:R1:W-:Y:S06]  /*3350*/  MEMBAR.ALL.CTA ;  /* 0x0000000000007992 */ /* 0x0003ec0000008000 */
[----:B-1----:R-:W1:Y:S01]  /*3360*/  FENCE.VIEW.ASYNC.S ;  /* 0x00000000000073c6 */ /* 0x002e620000000000 */
[----:B------:R-:W-:Y:S01]  /*3370*/  R2UR UR6, R14 ;  /* 0x000000000e0672ca */ /* 0x000fe200000e0000 */
[----:B-1----:R1:W-:Y:S01]  /*3380*/  SYNCS.ARRIVE.TRANS64.RED.A1T0 RZ, [R3+URZ], RZ ;  /* 0x000000ff03ff79a7 */ /* 0x0023e200081004ff */
[----:B------:R1:W3:Y:S01]  /*3390*/  @P0 SYNCS.PHASECHK.TRANS64.TRYWAIT P2, [UR4], R2 ;  /* 0x00000002ff0005a7 */ /* 0x0002e20008041104 */
[----:B------:R-:W-:Y:S01]  /*33a0*/  ULEA.HI UR4, UR74, UR74, URZ, 0x1 ;  /* 0x0000004a4a047291 */ /* 0x000fe2000f8f08ff */
[----:B--2---:R-:W-:-:S03]  /*33b0*/  LOP3.LUT P1, RZ, R6, 0x1, RZ, 0xc0, !PT ;  /* 0x0000000106ff7812 */ /* 0x004fc6000782c0ff */
[----:B------:R-:W-:Y:S02]  /*33c0*/  USHF.L.U32 UR5, UR4, 0x6, URZ ;  /* 0x0000000604057899 */ /* 0x000fe400080006ff */
[----:B------:R-:W-:Y:S02]  /*33d0*/  ULOP3.LUT UR8, UR4, 0xffe, URZ, 0xc0, !UPT ;  /* 0x00000ffe04087892 */ /* 0x000fe4000f8ec0ff */
[----:B------:R-:W-:Y:S02]  /*33e0*/  ULOP3.LUT UR4, UR5, 0xffffff80, URZ, 0xc0, !UPT ;  /* 0xffffff8005047892 */ /* 0x000fe4000f8ec0ff */
[----:B------:R-:W-:Y:S02]  /*33f0*/  UIADD3 UR8, UPT, UPT, -UR8, UR74, URZ ;  /* 0x0000004a08087290 */ /* 0x000fe4000fffe1ff */
[----:B------:R-:W-:Y:S01]  /*3400*/  UIADD3 UR4, UPT, UPT, UR6, UR4, URZ ;  /* 0x0000000406047290 */ /* 0x000fe2000fffe0ff */
[----:B------:R-:W2:Y:S03]  /*3410*/  SYNCS.PHASECHK.TRANS64.TRYWAIT P0, [UR75+0xb0], R0 ;  /* 0x0000b000ff0075a7 */ /* 0x000ea6000800114b */
[----:B------:R-:W-:Y:S01]  /*3420*/  ULEA UR8, UR8, UR4, 0x14 ;  /* 0x0000000408087291 */ /* 0x000fe2000f8ea0ff */
[----:B-123--:R-:W-:Y:S11]  /*3430*/  @!P0 BRA `(.L_x_56) ;  /* 0x0000005000688947 */ /* 0x00eff60003800000 */
.L_x_146:
[----:B------:R-:W-:Y:S01]  /*3440*/  IADD3 R10, PT, PT, R10, 0x1, RZ ;  /* 0x000000010a0a7810 */ /* 0x000fe20007ffe0ff */
[----:B------:R-:W-:Y:S06]  /*3450*/  BRA.U !UP3, `(.L_x_57) ;  /* 0x000000050bec7547 */ /* 0x000fec000b800000 */
[----:B------:R-:W-:Y:S01]  /*3460*/  R2UR UR69, R13 ;  /* 0x000000000d4572ca */ /* 0x000fe200000e0000 */
[----:B------:R-:W-:Y:S01]  /*3470*/  UPLOP3.LUT UP4, UPT, UPT, UPT, UPT, 0x40, 0x4 ;  /* 0x000000000004789c */ /* 0x000fe20003f8e870 */
[----:B------:R-:W-:Y:S01]  /*3480*/  R2UR UR68, R12 ;  /* 0x000000000c4472ca */ /* 0x000fe200000e0000 */
[----:B------:R-:W-:-:S14]  /*3490*/  UMOV UR7, UR9 ;  /* 0x0000000900077c82 */ /* 0x000fdc0008000000 */
.L_x_60:
[----:B------:R-:W-:Y:S02]  /*34a0*/  UIADD3 UR69, UPT, UPT, UR69, 0x1, URZ ;  /* 0x0000000145457890 */ /* 0x000fe4000fffe0ff */
[----:B--2---:R-:W-:Y:S02]  /*34b0*/  ULEA UR5, UR7, UR71, 0x3 ;  /* 0x0000004707057291 */ /* 0x004fe4000f8e18ff */
[----:B------:R-:W-:Y:S01]  /*34c0*/  UISETP.NE.AND UP0, UPT, UR69, URZ, UPT ;  /* 0x000000ff4500728c */ /* 0x000fe2000bf05270 */
[----:B------:R-:W-:Y:S10]  /*34d0*/  @P2 BRA `(.L_x_58) ;  /* 0x00000000000c2947 */ /* 0x000ff40003800000 */
[----:B-1----:R-:W-:Y:S04]  /*34e0*/  SHF.L.U32 R2, R8, 0x1f, RZ ;  /* 0x0000001f08027819 */ /* 0x002fe800000006ff */
[----:B------:R-:W1:Y:S02]  /*34f0*/  SYNCS.PHASECHK.TRANS64.TRYWAIT P0, [UR5], R2 ;  /* 0x00000002ff0075a7 */ /* 0x000e640008001105 */
[----:B-1----:R-:W-:Y:S05]  /*3500*/  @!P0 BRA `(.L_x_59) ;  /* 0x00000050004c8947 */ /* 0x002fea0003800000 */
.L_x_58:
[----:B------:R-:W-:Y:S01]  /*3510*/  UISETP.NE.AND UP1, UPT, UR68, 0x1, UPT ;  /* 0x000000014400788c */ /* 0x000fe2000bf25270 */
[----:B------:R-:W-:Y:S01]  /*3520*/  PLOP3.LUT P2, PT, PT, PT, PT, 0x80, 0x8 ;  /* 0x000000000008781c */ /* 0x000fe20003f4f070 */
[----:B------:R-:W-:Y:S01]  /*3530*/  UIADD3 UR9, UPT, UPT, UR7, 0x1, URZ ;  /* 0x0000000107097890 */ /* 0x000fe2000fffe0ff */
[----:B------:R-:W-:Y:S01]  /*3540*/  MOV.SPILL R3, UR75 ;  /* 0x0000004b00037c02 */ /* 0x000fe20009000f00 */
[----:B------:R-:W-:Y:S01]  /*3550*/  UIADD3 UR70, UPT, UPT, UR5, 0x10, URZ ;  /* 0x0000001005467890 */ /* 0x000fe2000fffe0ff */
[----:B-1----:R-:W-:Y:S01]  /*3560*/  MOV.SPILL R2, UR74 ;  /* 0x0000004a00027c02 */ /* 0x002fe20009000f00 */
[----:B------:R-:W-:Y:S01]  /*3570*/  UISETP.NE.AND UP2, UPT, UR9, 0x2, UPT ;  /* 0x000000020900788c */ /* 0x000fe2000bf45270 */
[----:B------:R-:W-:Y:S01]  /*3580*/  PLOP3.LUT P0, PT, PT, PT, UP1, 0x80, 0x8 ;  /* 0x000000000008781c */ /* 0x000fe20003f0f018 */
[----:B------:R-:W-:Y:S02]  /*3590*/  ULEA UR6, UR7, UR73, 0xc ;  /* 0x0000004907067291 */ /* 0x000fe4000f8e60ff */
[----:B------:R-:W-:Y:S02]  /*35a0*/  USEL UR5, URZ, 0x1, UP2 ;  /* 0x00000001ff057887 */ /* 0x000fe40009000000 */
[----:B------:R-:W-:Y:S02]  /*35b0*/  USEL UR9, UR9, URZ, UP2 ;  /* 0x000000ff09097287 */ /* 0x000fe40009000000 */
[----:B------:R-:W-:Y:S02]  /*35c0*/  ULEA UR4, UR7, UR72, 0xb ;  /* 0x0000004807047291 */ /* 0x000fe4000f8e58ff */
[----:B------:R-:W-:Y:S01]  /*35d0*/  @UP1 ULEA UR7, UR9, UR71, 0x3 ;  /* 0x0000004709071291 */ /* 0x000fe2000f8e18ff */
[----:B------:R-:W-:Y:S01]  /*35e0*/  LOP3.LUT R8, R8, UR5, RZ, 0x3c, !PT ;  /* 0x0000000508087c12 */ /* 0x000fe2000f8e3cff */
[----:B------:R-:W-:Y:S02]  /*35f0*/  UIADD3 UR20, UPT, UPT, UR6, 0x2, URZ ;  /* 0x0000000206147890 */ /* 0x000fe4000fffe0ff */
[----:B------:R-:W-:Y:S01]  /*3600*/  UIADD3 UR18, UPT, UPT, UR4, 0x2, URZ ;  /* 0x0000000204127890 */ /* 0x000fe2000fffe0ff */
[----:B------:R-:W-:Y:S01]  /*3610*/  @P0 SHF.L.U32 R0, R8, 0x1f, RZ ;  /* 0x0000001f08000819 */ /* 0x000fe200000006ff */
[----:B------:R-:W-:Y:S02]  /*3620*/  UIADD3 UR14, UPT, UPT, UR6, 0x4, URZ ;  /* 0x00000004060e7890 */ /* 0x000fe4000fffe0ff */
[----:B------:R-:W-:Y:S01]  /*3630*/  UIADD3 UR12, UPT, UPT, UR4, 0x4, URZ ;  /* 0x00000004040c7890 */ /* 0x000fe2000fffe0ff */
[----:B------:R2:W3:Y:S01]  /*3640*/  @P0 SYNCS.PHASECHK.TRANS64.TRYWAIT P2, [UR7], R0 ;  /* 0x00000000ff0005a7 */ /* 0x0004e20008041107 */
[----:B------:R-:W-:Y:S02]  /*3650*/  UIADD3 UR66, UPT, UPT, UR6, 0x6, URZ ;  /* 0x0000000606427890 */ /* 0x000fe4000fffe0ff */
        /* <DEDUP_REMOVED lines=24> */
[----:B------:R-:W-:Y:S01]  /*37e0*/  UIADD3 UR68, UPT, UPT, UR68, -0x1, URZ ;  /* 0xffffffff44447890 */ /* 0x000fe2000fffe0ff */
[----:B------:R-:W-:Y:S01]  /*37f0*/  UMOV UR7, 0x40004040 ;  /* 0x4000404000077882 */ /* 0x000fe20000000000 */
[----:B------:R-:W-:Y:S01]  /*3800*/  UMOV UR74, 0x0 ;  /* 0x00000000004a7882 */ /* 0x000fe20000000000 */
[----:B------:R-:W-:Y:S01]  /*3810*/  UMOV UR75, 0x4200910 ;  /* 0x04200910004b7882 */ /* 0x000fe20000000000 */
[----:B------:R-:W-:Y:S01]  /*3820*/  UMOV UR5, 0x40004040 ;  /* 0x4000404000057882 */ /* 0x000fe20000000000 */
[----:B------:R-:W-:Y:S01]  /*3830*/  UMOV UR21, 0x40004040 ;  /* 0x4000404000157882 */ /* 0x000fe20000000000 */
[----:B------:R1:W-:Y:S01]  /*3840*/  UTCHMMA gdesc[UR4], gdesc[UR6], tmem[UR8], tmem[UR74], idesc[UR75], UP4 ;  /* 0x00ff4a06040075ea */ /* 0x0003e2000a000008 */
[----:B------:R-:W-:Y:S01]  /*3850*/  UPLOP3.LUT UP4, UPT, UPT, UPT, UPT, 0x80, 0x8 ;  /* 0x000000000008789c */ /* 0x000fe20003f8f070 */
[----:B------:R-:W-:Y:S01]  /*3860*/  UMOV UR19, 0x40004040 ;  /* 0x4000404000137882 */ /* 0x000fe20000000000 */
[----:B------:R-:W-:Y:S01]  /*3870*/  UMOV UR15, 0x40004040 ;  /* 0x40004040000f7882 */ /* 0x000fe20000000000 */
[----:B------:R4:W-:Y:S01]  /*3880*/  UTCHMMA gdesc[UR18], gdesc[UR20], tmem[UR8], tmem[UR74], idesc[UR75], UPT ;  /* 0x00ff4a14120075ea */ /* 0x0009e2000b800008 */
[----:B------:R-:W-:Y:S01]  /*3890*/  UMOV UR13, 0x40004040 ;  /* 0x40004040000d7882 */ /* 0x000fe20000000000 */
        /* <DEDUP_REMOVED lines=18> */
[----:B-1----:R-:W-:Y:S01]  /*39c0*/  UIADD3 UR4, UPT, UPT, UR4, 0x606, URZ ;  /* 0x0000060604047890 */ /* 0x002fe2000fffe0ff */
[----:B------:R-:W-:Y:S01]  /*39d0*/  UMOV UR6, 0x0 ;  /* 0x0000000000067882 */ /* 0x000fe20000000000 */
[----:B------:R-:W-:Y:S01]  /*39e0*/  UMOV UR7, 0x4200910 ;  /* 0x0420091000077882 */ /* 0x000fe20000000000 */
[----:B------:R-:W-:Y:S01]  /*39f0*/  UMOV UR31, 0x40004040 ;  /* 0x40004040001f7882 */ /* 0x000fe20000000000 */
[----:B----4-:R-:W-:Y:S01]  /*3a00*/  UMOV UR20, 0x0 ;  /* 0x0000000000147882 */ /* 0x010fe20000000000 */
[----:B------:R-:W-:Y:S01]  /*3a10*/  UMOV UR21, 0x4200910 ;  /* 0x0420091000157882 */ /* 0x000fe20000000000 */
[----:B------:R-:W-:Y:S01]  /*3a20*/  UMOV UR18, 0x0 ;  /* 0x0000000000127882 */ /* 0x000fe20000000000 */
[----:B------:R1:W-:Y:S01]  /*3a30*/  UTCHMMA gdesc[UR12], gdesc[UR14], tmem[UR8], tmem[UR20], idesc[UR21], UPT ;  /* 0x00ff140e0c0075ea */ /* 0x0003e2000b800008 */
[----:B------:R-:W-:Y:S01]  /*3a40*/  UTCHMMA gdesc[UR64], gdesc[UR66], tmem[UR8], tmem[UR20], idesc[UR21], UPT ;  /* 0x00ff1442400075ea */ /* 0x000fe2000b800008 */
[----:B------:R-:W-:Y:S01]  /*3a50*/  UMOV UR19, 0x4200910 ;  /* 0x0420091000137882 */ /* 0x000fe20000000000 */
[----:B------:R-:W-:Y:S01]  /*3a60*/  UTCHMMA gdesc[UR60], gdesc[UR62], tmem[UR8], tmem[UR20], idesc[UR21], UPT ;  /* 0x00ff143e3c0075ea */ /* 0x000fe2000b800008 */
[----:B------:R-:W-:Y:S01]  /*3a70*/  UTCHMMA gdesc[UR56], gdesc[UR58], tmem[UR8], tmem[UR18], idesc[UR19], UPT ;  /* 0x00ff123a380075ea */ /* 0x000fe2000b800008 */
[----:B------:R-:W-:Y:S01]  /*3a80*/  UTCHMMA gdesc[UR52], gdesc[UR54], tmem[UR8], tmem[UR18], idesc[UR19], UPT ;  /* 0x00ff1236340075ea */ /* 0x000fe2000b800008 */
[----:B------:R-:W-:Y:S01]  /*3a90*/  UTCHMMA gdesc[UR48], gdesc[UR50], tmem[UR8], tmem[UR18], idesc[UR19], UPT ;  /* 0x00ff1232300075ea */ /* 0x000fe2000b800008 */
[----:B------:R-:W-:Y:S01]  /*3aa0*/  UTCHMMA gdesc[UR44], gdesc[UR46], tmem[UR8], tmem[UR6], idesc[UR7], UPT ;  /* 0x00ff062e2c0075ea */ /* 0x000fe2000b800008 */
[----:B------:R-:W-:Y:S01]  /*3ab0*/  UMOV UR29, 0x40004040 ;  /* 0x40004040001d7882 */ /* 0x000fe20000000000 */
[----:B------:R-:W-:Y:S01]  /*3ac0*/  UMOV UR27, 0x40004040 ;  /* 0x40004040001b7882 */ /* 0x000fe20000000000 */
[----:B------:R-:W-:Y:S01]  /*3ad0*/  UMOV UR25, 0x40004040 ;  /* 0x4000404000197882 */ /* 0x000fe20000000000 */
[----:B------:R-:W-:Y:S01]  /*3ae0*/  UMOV UR23, 0x40004040 ;  /* 0x4000404000177882 */ /* 0x000fe20000000000 */
[----:B------:R-:W-:Y:S01]  /*3af0*/  UMOV UR17, 0x40004040 ;  /* 0x4000404000117882 */ /* 0x000fe20000000000 */
[----:B------:R-:W-:Y:S01]  /*3b00*/  UMOV UR11, 0x40004040 ;  /* 0x40004040000b7882 */ /* 0x000fe20000000000 */
[----:B------:R-:W-:Y:S02]  /*3b10*/  R2UR.FILL UR75, R3 ;  /* 0x00000000034b72ca */ /* 0x000fe400004e0000 */
[----:B------:R-:W-:Y:S01]  /*3b20*/  R2UR.FILL UR74, R2 ;  /* 0x00000000024a72ca */ /* 0x000fe200004e0000 */
[----:B-1----:R-:W-:Y:S01]  /*3b30*/  UMOV UR12, 0x0 ;  /* 0x00000000000c7882 */ /* 0x002fe20000000000 */
[----:B------:R-:W-:Y:S01]  /*3b40*/  UMOV UR13, 0x4200910 ;  /* 0x04200910000d7882 */ /* 0x000fe20000000000 */
[----:B------:R-:W-:Y:S01]  /*3b50*/  UMOV UR14, 0x0 ;  /* 0x00000000000e7882 */ /* 0x000fe20000000000 */
[----:B------:R-:W-:Y:S01]  /*3b60*/  UTCHMMA gdesc[UR40], gdesc[UR42], tmem[UR8], tmem[UR12], idesc[UR13], UPT ;  /* 0x00ff0c2a280075ea */ /* 0x000fe2000b800008 */
[----:B------:R-:W-:Y:S01]  /*3b70*/  UTCHMMA gdesc[UR36], gdesc[UR38], tmem[UR8], tmem[UR6], idesc[UR7], UPT ;  /* 0x00ff0626240075ea */ /* 0x000fe2000b800008 */
[----:B------:R-:W-:Y:S01]  /*3b80*/  UMOV UR15, 0x4200910 ;  /* 0x04200910000f7882 */ /* 0x000fe20000000000 */
[----:B------:R-:W-:Y:S01]  /*3b90*/  UTCHMMA gdesc[UR32], gdesc[UR34], tmem[UR8], tmem[UR18], idesc[UR19], UPT ;  /* 0x00ff1222200075ea */ /* 0x000fe2000b800008 */
[----:B------:R-:W-:Y:S01]  /*3ba0*/  UTCHMMA gdesc[UR28], gdesc[UR30], tmem[UR8], tmem[UR14], idesc[UR15], UPT ;  /* 0x00ff0e1e1c0075ea */ /* 0x000fe2000b800008 */
[----:B------:R-:W-:Y:S01]  /*3bb0*/  UTCHMMA gdesc[UR24], gdesc[UR26], tmem[UR8], tmem[UR12], idesc[UR13], UPT ;  /* 0x00ff0c1a180075ea */ /* 0x000fe2000b800008 */
[----:B------:R1:W-:Y:S01]  /*3bc0*/  UTCHMMA gdesc[UR16], gdesc[UR22], tmem[UR8], tmem[UR6], idesc[UR7], UPT ;  /* 0x00ff0616100075ea */ /* 0x0003e2000b800008 */
[----:B------:R2:W-:Y:S01]  /*3bd0*/  UTCHMMA gdesc[UR4], gdesc[UR10], tmem[UR8], tmem[UR76], idesc[UR77], UPT ;  /* 0x00ff4c0a040075ea */ /* 0x0005e2000b800008 */
[----:B------:R2:W-:Y:S01]  /*3be0*/  UTCBAR [UR70], URZ ;  /* 0x000000ff460073e9 */ /* 0x0005e200080000ff */
[----:B-1----:R-:W-:Y:S01]  /*3bf0*/  UMOV UR7, UR9 ;  /* 0x0000000900077c82 */ /* 0x002fe20008000000 */
[----:B---3--:R-:W-:Y:S05]  /*3c00*/  BRA.U UP0, `(.L_x_60) ;  /* 0xfffffff900247547 */ /* 0x008fea000b83ffff */
.L_x_57:
[----:B--2---:R-:W-:Y:S01]  /*3c10*/  UIADD3 UR4, UPT, UPT, UR74, 0x1, URZ ;  /* 0x000000014a047890 */ /* 0x004fe2000fffe0ff */
[C---:B------:R-:W-:Y:S01]  /*3c20*/  ISETP.NE.AND P0, PT, R10.reuse, 0x2, PT ;  /* 0x000000020a00780c */ /* 0x040fe20003f05270 */
[----:B------:R-:W-:Y:S02]  /*3c30*/  UIADD3 UR5, UPT, UPT, UR75, 0x90, URZ ;  /* 0x000000904b057890 */ /* 0x000fe4000fffe0ff */
[----:B------:R-:W-:Y:S01]  /*3c40*/  UISETP.NE.AND UP0, UPT, UR4, 0x4, UPT ;  /* 0x000000040400788c */ /* 0x000fe2000bf05270 */
[----:B-1----:R-:W-:Y:S02]  /*3c50*/  SEL R0, RZ, 0x1, P0 ;  /* 0x00000001ff007807 */ /* 0x002fe40000000000 */
[----:B------:R-:W-:Y:S01]  /*3c60*/  SEL R10, R10, RZ, P0 ;  /* 0x000000ff0a0a7207 */ /* 0x000fe20000000000 */
[----:B------:R-:W-:Y:S01]  /*3c70*/  USEL UR6, URZ, 0x1, UP0 ;  /* 0x00000001ff067887 */ /* 0x000fe20008000000 */
[----:B------:R-:W-:Y:S01]  /*3c80*/  LOP3.LUT R9, R9, R0, RZ, 0x3c, !PT ;  /* 0x0000000009097212 */ /* 0x000fe200078e3cff */
[----:B------:R-:W-:Y:S01]  /*3c90*/  USEL UR74, UR4, URZ, UP0 ;  /* 0x000000ff044a7287 */ /* 0x000fe20008000000 */
[----:B------:R1:W-:Y:S03]  /*3ca0*/  UTCBAR [UR5], URZ ;  /* 0x000000ff050073e9 */ /* 0x0003e600080000ff */
[----:B------:R-:W-:Y:S01]  /*3cb0*/  LOP3.LUT R11, R11, UR6, RZ, 0x3c, !PT ;  /* 0x000000060b0b7c12 */ /* 0x000fe2000f8e3cff */
[----:B------:R-:W-:Y:S07]  /*3cc0*/  @P1 BRA `(.L_x_61) ;  /* 0xfffffff400581947 */ /* 0x000fee000383ffff */
[----:B------:R-:W2:Y:S01]  /*3cd0*/  S2UR UR8, SR_CgaCtaId ;  /* 0x00000000000879c3 */ /* 0x000ea20000008800 */
[----:B------:R-:W-:Y:S01]  /*3ce0*/  ELECT P0, URZ, PT ;  /* 0x0000000000ff782f */ /* 0x000fe20003800000 */
[----:B------:R-:W-:Y:S01]  /*3cf0*/  IMAD.MOV.U32 R0, RZ, RZ, 0x1 ;  /* 0x00000001ff007424 */ /* 0x000fe200078e00ff */
[----:B------:R-:W-:Y:S01]  /*3d00*/  UIADD3 UR71, UPT, UPT, UR71, 0xb0, URZ ;  /* 0x000000b047477890 */ /* 0x000fe2000fffe0ff */
[----:B------:R-:W-:Y:S01]  /*3d10*/  SHF.L.U32 R2, R11, 0x1f, RZ ;  /* 0x0000001f0b027819 */ /* 0x000fe200000006ff */
[----:B------:R-:W-:-:S03]  /*3d20*/  UMOV UR4, 0x40 ;  /* 0x0000004000047882 */ /* 0x000fc60000000000 */
[----:B------:R-:W-:Y:S01]  /*3d30*/  UVIRTCOUNT.DEALLOC.SMPOOL 0x80 ;  /* 0x000000800000784c */ /* 0x000fe20000000000 */
[----:B--2---:R-:W-:Y:S02]  /*3d40*/  ULEA UR8, UR8, UR4, 0x18 ;  /* 0x0000000408087291 */ /* 0x004fe4000f8ec0ff */
[----:B------:R-:W-:-:S07]  /*3d50*/  ULEA UR4, UR74, UR71, 0x3 ;  /* 0x000000474a047291 */ /* 0x000fce000f8e18ff */
[----:B------:R2:W-:Y:S02]  /*3d60*/  @P0 STS.U8 [UR8+0x1c], R0 ;  /* 0x00001c00ff000988 */ /* 0x0005e40008000008 */
[----:B------:R-:W3:Y:S02]  /*3d70*/  SYNCS.PHASECHK.TRANS64.TRYWAIT P0, [UR4], R2 ;  /* 0x00000002ff0075a7 */ /* 0x000ee40008001104 */
[----:B--23--:R-:W-:Y:S05]  /*3d80*/  @!P0 BRA `(.L_x_62) ;  /* 0x0000004800448947 */ /* 0x00cfea0003800000 */
.L_x_149:
[----:B------:R-:W-:-:S04]  /*3d90*/  UIADD3 UR4, UPT, UPT, UR74, 0x1, URZ ;  /* 0x000000014a047890 */ /* 0x000fc8000fffe0ff */
[----:B------:R-:W-:-:S04]  /*3da0*/  UISETP.NE.AND UP0, UPT, UR4, 0x4, UPT ;  /* 0x000000040400788c */ /* 0x000fc8000bf05270 */
[----:B------:R-:W-:Y:S02]  /*3db0*/  USEL UR6, URZ, 0x1, UP0 ;  /* 0x00000001ff067887 */ /* 0x000fe40008000000 */
[----:B------:R-:W-:-:S04]  /*3dc0*/  USEL UR4, UR4, URZ, UP0 ;  /* 0x000000ff04047287 */ /* 0x000fc80008000000 */
[----:B-1----:R-:W-:Y:S01]  /*3dd0*/  ULEA UR5, UR4, UR71, 0x3 ;  /* 0x0000004704057291 */ /* 0x002fe2000f8e18ff */
[----:B--2---:R-:W-:-:S04]  /*3de0*/  LOP3.LUT R2, R11, UR6, RZ, 0x3c, !PT ;  /* 0x000000060b027c12 */ /* 0x004fc8000f8e3cff */
[----:B------:R-:W-:-:S04]  /*3df0*/  SHF.L.U32 R3, R2, 0x1f, RZ ;  /* 0x0000001f02037819 */ /* 0x000fc800000006ff */
[----:B------:R-:W1:Y:S02]  /*3e00*/  SYNCS.PHASECHK.TRANS64.TRYWAIT P0, [UR5], R3 ;  /* 0x00000003ff0075a7 */ /* 0x000e640008001105 */
[----:B-1----:R-:W-:Y:S05]  /*3e10*/  @!P0 BRA `(.L_x_63) ;  /* 0x0000004800388947 */ /* 0x002fea0003800000 */
.L_x_151:
[----:B------:R-:W-:-:S04]  /*3e20*/  UIADD3 UR4, UPT, UPT, UR4, 0x1, URZ ;  /* 0x0000000104047890 */ /* 0x000fc8000fffe0ff */
[----:B------:R-:W-:-:S04]  /*3e30*/  UISETP.NE.AND UP0, UPT, UR4, 0x4, UPT ;  /* 0x000000040400788c */ /* 0x000fc8000bf05270 */
[----:B------:R-:W-:Y:S02]  /*3e40*/  USEL UR6, URZ, 0x1, UP0 ;  /* 0x00000001ff067887 */ /* 0x000fe40008000000 */
[----:B------:R-:W-:-:S04]  /*3e50*/  USEL UR4, UR4, URZ, UP0 ;  /* 0x000000ff04047287 */ /* 0x000fc80008000000 */
[----:B------:R-:W-:Y:S01]  /*3e60*/  ULEA UR5, UR4, UR71, 0x3 ;  /* 0x0000004704057291 */ /* 0x000fe2000f8e18ff */
[----:B------:R-:W-:-:S04]  /*3e70*/  LOP3.LUT R2, R2, UR6, RZ, 0x3c, !PT ;  /* 0x0000000602027c12 */ /* 0x000fc8000f8e3cff */
[----:B-1----:R-:W-:-:S04]  /*3e80*/  SHF.L.U32 R3, R2, 0x1f, RZ ;  /* 0x0000001f02037819 */ /* 0x002fc800000006ff */
[----:B------:R-:W1:Y:S02]  /*3e90*/  SYNCS.PHASECHK.TRANS64.TRYWAIT P0, [UR5], R3 ;  /* 0x00000003ff0075a7 */ /* 0x000e640008001105 */
[----:B-1----:R-:W-:Y:S05]  /*3ea0*/  @!P0 BRA `(.L_x_64) ;  /* 0x00000048002c8947 */ /* 0x002fea0003800000 */
.L_x_153:
[----:B------:R-:W-:-:S04]  /*3eb0*/  UIADD3 UR4, UPT, UPT, UR4, 0x1, URZ ;  /* 0x0000000104047890 */ /* 0x000fc8000fffe0ff */
[----:B------:R-:W-:-:S04]  /*3ec0*/  UISETP.NE.AND UP0, UPT, UR4, 0x4, UPT ;  /* 0x000000040400788c */ /* 0x000fc8000bf05270 */
[----:B------:R-:W-:Y:S02]  /*3ed0*/  USEL UR5, URZ, 0x1, UP0 ;  /* 0x00000001ff057887 */ /* 0x000fe40008000000 */
[----:B------:R-:W-:-:S04]  /*3ee0*/  USEL UR4, UR4, URZ, UP0 ;  /* 0x000000ff04047287 */ /* 0x000fc80008000000 */
[----:B------:R-:W-:Y:S01]  /*3ef0*/  ULEA UR4, UR4, UR71, 0x3 ;  /* 0x0000004704047291 */ /* 0x000fe2000f8e18ff */
[----:B------:R-:W-:-:S04]  /*3f00*/  LOP3.LUT R2, R2, UR5, RZ, 0x3c, !PT ;  /* 0x0000000502027c12 */ /* 0x000fc8000f8e3cff */
[----:B------:R-:W-:-:S04]  /*3f10*/  SHF.L.U32 R2, R2, 0x1f, RZ ;  /* 0x0000001f02027819 */ /* 0x000fc800000006ff */
[----:B------:R-:W2:Y:S02]  /*3f20*/  SYNCS.PHASECHK.TRANS64.TRYWAIT P0, [UR4], R2 ;  /* 0x00000002ff0075a7 */ /* 0x000ea40008001104 */
[----:B--2---:R-:W-:Y:S05]  /*3f30*/  @!P0 BRA `(.L_x_65) ;  /* 0x0000004800208947 */ /* 0x004fea0003800000 */
.L_x_155:
[----:B------:R-:W-:Y:S01]  /*3f40*/  NOP ;  /* 0x0000000000007918 */ /* 0x000fe20000000000 */
[----:B-1----:R-:W1:Y:S01]  /*3f50*/  LDS R0, [UR8+0x14] ;  /* 0x00001408ff007984 */ /* 0x002e620008000800 */
[----:B------:R-:W-:Y:S01]  /*3f60*/  R2UR UR4, R14 ;  /* 0x000000000e0472ca */ /* 0x000fe200000e0000 */
[----:B------:R-:W-:Y:S01]  /*3f70*/  UMOV UR5, 0xffff ;  /* 0x0000ffff00057882 */ /* 0x000fe20000000000 */
[----:B------:R-:W-:-:S11]  /*3f80*/  UMOV UR6, 0x1 ;  /* 0x0000000100067882 */ /* 0x000fd60000000000 */
[----:B------:R-:W-:-:S04]  /*3f90*/  ULOP3.LUT UR4, UR4, 0xffff, URZ, 0xc0, !UPT ;  /* 0x0000ffff04047892 */ /* 0x000fc8000f8ec0ff */
[----:B------:R-:W-:-:S04]  /*3fa0*/  USHF.R.U32.HI UR4, URZ, 0x5, UR4 ;  /* 0x00000005ff047899 */ /* 0x000fc80008011604 */
[----:B------:R-:W-:Y:S02]  /*3fb0*/  USHF.L.U32 UR5, UR5, UR4, URZ ;  /* 0x0000000405057299 */ /* 0x000fe400080006ff */
[----:B------:R-:W-:-:S04]  /*3fc0*/  USHF.L.U32 UR4, UR6, UR4, URZ ;  /* 0x0000000406047299 */ /* 0x000fc800080006ff */
[----:B-1----:R-:W-:-:S04]  /*3fd0*/  LOP3.LUT R0, R0, UR5, RZ, 0xc0, !PT ;  /* 0x0000000500007c12 */ /* 0x002fc8000f8ec0ff */
[----:B------:R-:W-:-:S13]  /*3fe0*/  ISETP.NE.AND P0, PT, R0, UR5, PT ;  /* 0x0000000500007c0c */ /* 0x000fda000bf05270 */
[----:B------:R-:W-:Y:S05]  /*3ff0*/  @P0 BRA `(.L_x_66) ;  /* 0x0000000000580947 */ /* 0x000fea0003800000 */
[----:B------:R-:W1:Y:S02]  /*4000*/  LDS R0, [UR8+0x18] ;  /* 0x00001808ff007984 */ /* 0x000e640008000800 */
[----:B-1----:R-:W-:-:S04]  /*4010*/  LOP3.LUT R0, R0, UR4, RZ, 0xc0, !PT ;  /* 0x0000000400007c12 */ /* 0x002fc8000f8ec0ff */
[----:B------:R-:W-:-:S13]  /*4020*/  ISETP.NE.AND P0, PT, R0, UR4, PT ;  /* 0x0000000400007c0c */ /* 0x000fda000bf05270 */
[----:B------:R-:W-:Y:S05]  /*4030*/  @P0 BRA `(.L_x_67) ;  /* 0x00000000003c0947 */ /* 0x000fea0003800000 */
[----:B------:R-:W1:Y:S01]  /*4040*/  S2R R2, SR_LANEID ;  /* 0x0000000000027919 */ /* 0x000e620000000000 */
[----:B------:R-:W-:-:S06]  /*4050*/  ULOP3.LUT UR5, URZ, UR5, URZ, 0x33, !UPT ;  /* 0x00000005ff057292 */ /* 0x000fcc000f8e33ff */
[----:B------:R-:W-:-:S04]  /*4060*/  IMAD.U32 R0, RZ, RZ, UR5 ;  /* 0x00000005ff007e24 */ /* 0x000fc8000f8e00ff */
[----:B------:R2:W3:Y:S02]  /*4070*/  REDUX UR7, R0 ;  /* 0x00000000000773c4 */ /* 0x0004e40000000000 */
[----:B------:R4:W-:Y:S01]  /*4080*/  UTCATOMSWS.AND URZ, UR5 ;  /* 0x0000000500ff79e3 */ /* 0x0009e20008000000 */
[----:B--2---:R-:W-:Y:S01]  /*4090*/  LOP3.LUT R0, RZ, UR4, RZ, 0x33, !PT ;  /* 0x00000004ff007c12 */ /* 0x004fe2000f8e33ff */
[----:B------:R-:W-:Y:S02]  /*40a0*/  VOTEU.ANY UR4, UPT, PT ;  /* 0x0000000000047886 */ /* 0x000fe400038e0100 */
[----:B------:R-:W-:Y:S02]  /*40b0*/  UFLO.U32 UR4, UR4 ;  /* 0x00000004000472bd */ /* 0x000fe400080e0000 */
[----:B------:R-:W2:Y:S04]  /*40c0*/  REDUX UR6, R0 ;  /* 0x00000000000673c4 */ /* 0x000ea80000000000 */
[----:B-1----:R-:W-:-:S02]  /*40d0*/  ISETP.EQ.U32.AND P0, PT, R2, UR4, PT ;  /* 0x0000000402007c0c */ /* 0x002fc4000bf02070 */
[----:B---3--:R-:W-:-:S11]  /*40e0*/  MOV R2, UR7 ;  /* 0x0000000700027c02 */ /* 0x008fd60008000f00 */
[----:B------:R4:W-:Y:S01]  /*40f0*/  @P0 ATOMS.AND RZ, [UR8+0x14], R2 ;  /* 0x00001402ffff098c */ /* 0x0009e2000a800008 */
[----:B--2---:R-:W-:-:S05]  /*4100*/  IMAD.U32 R0, RZ, RZ, UR6 ;  /* 0x00000006ff007e24 */ /* 0x004fca000f8e00ff */
[----:B------:R4:W-:Y:S01]  /*4110*/  @P0 ATOMS.AND RZ, [UR8+0x18], R0 ;  /* 0x00001800ffff098c */ /* 0x0009e2000a800008 */
[----:B------:R-:W-:Y:S05]  /*4120*/  BRA `(.L_x_68) ;  /* 0x0000000000147947 */ /* 0x000fea0003800000 */
.L_x_67:
[----:B------:R-:W-:Y:S02]  /*4130*/  MOV R2, 0x4150 ;  /* 0x0000415000027802 */ /* 0x000fe40000000f00 */
[----:B-----5:R-:W-:Y:S05]  /*4140*/  CALL.REL.NOINC `($__internal_0_$__cuda_sm10x_tcgen05_guardrail_trap_col_being_dealloced_not_returned_by_alloc) ;  /* 0x0000004c00047944 */ /* 0x020fea0003c00000 */
[----:B------:R-:W-:Y:S05]  /*4150*/  BRA `(.L_x_68) ;  /* 0x0000000000087947 */ /* 0x000fea0003800000 */
.L_x_66:
[----:B------:R-:W-:Y:S02]  /*4160*/  MOV R2, 0x4180 ;  /* 0x0000418000027802 */ /* 0x000fe40000000f00 */
[----:B-----5:R-:W-:Y:S05]  /*4170*/  CALL.REL.NOINC `($__internal_2_$__cuda_sm10x_tcgen05_guardrail_trap_unallocated_columns_being_dealloced) ;  /* 0x0000004c00107944 */ /* 0x020fea0003c00000 */
.L_x_68:
[----:B------:R-:W-:Y:S01]  /*4180*/  NOP ;  /* 0x0000000000007918 */ /* 0x000fe20000000000 */
[----:B----4-:R-:W-:Y:S05]  /*4190*/  EXIT ;  /* 0x000000000000794d */ /* 0x010fea0003800000 */
.L_x_50:
[----:B------:R-:W-:-:S09]  /*41a0*/  UISETP.NE.OR UP2, UPT, UR10, 0x3, !UP2 ;  /* 0x000000030a00788c */ /* 0x000fd2000d745670 */
[----:B------:R-:W-:Y:S05]  /*41b0*/  BRA.U UP2, `(.L_x_69) ;  /* 0x0000001102087547 */ /* 0x000fea000b800000 */
[----:B------:R-:W1:Y:S01]  /*41c0*/  LDCU.64 UR4, c[0x0][0x888] ;  /* 0x00011100ff0477ac */ /* 0x000e620008000a00 */
[----:B------:R-:W2:Y:S01]  /*41d0*/  LDC R0, c[0x0][0xb30] ;  /* 0x0002cc00ff007b82 */ /* 0x000ea20000000800 */
[----:B------:R-:W-:Y:S01]  /*41e0*/  IMAD.MOV.U32 R30, RZ, RZ, 0x1 ;  /* 0x00000001ff1e7424 */ /* 0x000fe200078e00ff */
[----:B------:R-:W-:Y:S01]  /*41f0*/  CS2R R28, SRZ ;  /* 0x00000000001c7805 */ /* 0x000fe2000001ff00 */
[----:B------:R-:W4:Y:S01]  /*4200*/  LDCU.64 UR14, c[0x0][0x890] ;  /* 0x00011200ff0e77ac */ /* 0x000f220008000a00 */
[----:B------:R-:W-:Y:S01]  /*4210*/  IMAD.MOV.U32 R25, RZ, RZ, 0x2000 ;  /* 0x00002000ff197424 */ /* 0x000fe200078e00ff */
[----:B------:R-:W-:-:S03]  /*4220*/  UPLOP3.LUT UP1, UPT, UPT, UPT, UPT, 0x40, 0x4 ;  /* 0x000000000004789c */ /* 0x000fc60003f2e870 */
[----:B------:R-:W3:Y:S08]  /*4230*/  LDC R24, c[0x0][0x370] ;  /* 0x0000dc00ff187b82 */ /* 0x000ef00000000800 */
[----:B------:R-:W3:Y:S01]  /*4240*/  LDC R3, c[0x0][0xb0c] ;  /* 0x0002c300ff037b82 */ /* 0x000ee20000000800 */
[----:B-1----:R-:W-:-:S03]  /*4250*/  UISETP.NE.U32.AND UP2, UPT, UR4, URZ, UPT ;  /* 0x000000ff0400728c */ /* 0x002fc6000bf45070 */
[----:B------:R-:W-:Y:S01]  /*4260*/  UMOV UR4, 0x400 ;  /* 0x0000040000047882 */ /* 0x000fe20000000000 */
[----:B----4-:R-:W-:Y:S02]  /*4270*/  UISETP.NE.U32.AND UP3, UPT, UR14, URZ, UPT ;  /* 0x000000ff0e00728c */ /* 0x010fe4000bf65070 */
[----:B------:R-:W-:Y:S01]  /*4280*/  ULEA UR4, UR45, UR4, 0x18 ;  /* 0x000000042d047291 */ /* 0x000fe2000f8ec0ff */
[----:B------:R-:W1:Y:S01]  /*4290*/  LDC R18, c[0x0][0xb20] ;  /* 0x0002c800ff127b82 */ /* 0x000e620000000800 */
[----:B--2---:R-:W-:Y:S01]  /*42a0*/  ISETP.NE.AND P1, PT, R0, 0x1, PT ;  /* 0x000000010000780c */ /* 0x004fe20003f25270 */
[----:B------:R-:W-:Y:S02]  /*42b0*/  UISETP.NE.AND.EX UP2, UPT, UR5, URZ, UPT, UP2 ;  /* 0x000000ff0500728c */ /* 0x000fe4000bf45320 */
[----:B------:R-:W-:Y:S02]  /*42c0*/  UIADD3 UR13, UPT, UPT, UR4, 0x38, URZ ;  /* 0x00000038040d7890 */ /* 0x000fe4000fffe0ff */
[----:B------:R-:W-:-:S02]  /*42d0*/  UIADD3 UR33, UPT, UPT, UR4, 0x20, URZ ;  /* 0x0000002004217890 */ /* 0x000fc4000fffe0ff */
[----:B-----5:R-:W2:Y:S01]  /*42e0*/  LDC.64 R32, c[0x0][0x348] ;  /* 0x0000d200ff207b82 */ /* 0x020ea20000000a00 */
[----:B------:R-:W-:Y:S02]  /*42f0*/  UIADD3 UR25, UPT, UPT, UR4, 0x28, URZ ;  /* 0x0000002804197890 */ /* 0x000fe4000fffe0ff */
[----:B------:R-:W-:Y:S02]  /*4300*/  UIADD3 UR17, UPT, UPT, UR4, 0x30, URZ ;  /* 0x0000003004117890 */ /* 0x000fe4000fffe0ff */
[----:B------:R-:W-:Y:S02]  /*4310*/  UPRMT UR13, UR45, 0x654, UR13 ;  /* 0x000006542d0d7896 */ /* 0x000fe4000800000d */
[----:B------:R-:W-:Y:S01]  /*4320*/  UISETP.NE.AND.EX UP3, UPT, UR15, URZ, UPT, UP3 ;  /* 0x000000ff0f00728c */ /* 0x000fe2000bf65330 */
[----:B------:R-:W4:Y:S08]  /*4330*/  LDC.64 R16, c[0x0][0xb10] ;  /* 0x0002c400ff107b82 */ /* 0x000f300000000a00 */
[----:B------:R-:W1:Y:S08]  /*4340*/  LDC.64 R6, c[0x0][0xb18] ;  /* 0x0002c600ff067b82 */ /* 0x000e700000000a00 */
[----:B------:R-:W1:Y:S08]  /*4350*/  LDC.64 R4, c[0x0][0xb28] ;  /* 0x0002ca00ff047b82 */ /* 0x000e700000000a00 */
[----:B---3--:R-:W1:Y:S02]  /*4360*/  LDC R19, c[0x0][0x374] ;  /* 0x0000dd00ff137b82 */ /* 0x008e640000000800 */
.L_x_80:
[C---:B------:R-:W-:Y:S02]  /*4370*/  LEA R0, R29.reuse, UR4, 0x3 ;  /* 0x000000041d007c11 */ /* 0x040fe4000f8e18ff */
[----:B------:R-:W-:Y:S02]  /*4380*/  SHF.L.U32 R2, R28, 0x1f, RZ ;  /* 0x0000001f1c027819 */ /* 0x000fe400000006ff */
[----:B------:R-:W-:Y:S02]  /*4390*/  LEA R20, R29, UR4, 0x4 ;  /* 0x000000041d147c11 */ /* 0x000fe4000f8e20ff */
[----:B---3--:R-:W3:Y:S02]  /*43a0*/  SYNCS.PHASECHK.TRANS64.TRYWAIT P0, [R0+URZ+0x70], R2 ;  /* 0x00007002000075a7 */ /* 0x008ee400080011ff */
[----:B---3--:R-:W-:Y:S05]  /*43b0*/  @!P0 BRA `(.L_x_70) ;  /* 0x0000004400188947 */ /* 0x008fea0003800000 */
.L_x_156:
[----:B------:R-:W-:Y:S01]  /*43c0*/  ISETP.GE.AND P0, PT, R26, 0x1, PT ;  /* 0x000000011a00780c */ /* 0x000fe20003f06270 */
[----:B------:R-:W5:Y:S01]  /*43d0*/  LDS.128 R20, [R20+0x100] ;  /* 0x0001000014147984 */ /* 0x000f620000000c00 */
[----:B---3--:R-:W-:Y:S01]  /*43e0*/  VIADD R0, R0, 0x80 ;  /* 0x0000008000007836 */ /* 0x008fe20000000000 */
[----:B------:R-:W-:Y:S01]  /*43f0*/  @!PT LDS RZ, [RZ] ;  /* 0x00000000fffff984 */ /* 0x000fe20000000800 */
[----:B------:R-:W-:Y:S01]  /*4400*/  @!PT LDS RZ, [RZ] ;  /* 0x00000000fffff984 */ /* 0x000fe20000000800 */
[----:B------:R-:W-:Y:S01]  /*4410*/  @!PT LDS RZ, [RZ] ;  /* 0x00000000fffff984 */ /* 0x000fe20000000800 */
[----:B------:R-:W-:Y:S01]  /*4420*/  @!PT LDS RZ, [RZ] ;  /* 0x00000000fffff984 */ /* 0x000fe20000000800 */
[----:B------:R3:W-:Y:S06]  /*4430*/  MEMBAR.ALL.CTA ;  /* 0x0000000000007992 */ /* 0x0007ec0000008000 */
[----:B---3--:R-:W3:Y:S01]  /*4440*/  FENCE.VIEW.ASYNC.S ;  /* 0x00000000000073c6 */ /* 0x008ee20000000000 */
[----:B------:R-:W-:Y:S04]  /*4450*/  PRMT R0, RZ, 0x654, R0 ;  /* 0x00000654ff007816 */ /* 0x000fe80000000000 */
[----:B---3--:R3:W-:Y:S01]  /*4460*/  SYNCS.ARRIVE.TRANS64.RED.A1T0 RZ, [R0+URZ], RZ ;  /* 0x000000ff00ff79a7 */ /* 0x0087e200081004ff */
[----:B-----5:R-:W-:Y:S11]  /*4470*/  LOP3.LUT P3, RZ, R22, 0x1, RZ, 0xc0, !PT ;  /* 0x0000000116ff7812 */ /* 0x020ff6000786c0ff */
[----:B------:R-:W-:Y:S02]  /*4480*/  @!UPT UIADD3 URZ, UPT, UPT, URZ, URZ, URZ ;  /* 0x000000fffffff290 */ /* 0x000fe4000fffe0ff */
[----:B------:R-:W-:Y:S02]  /*4490*/  @P3 MOV R11, R20 ;  /* 0x00000014000b3202 */ /* 0x000fe40000000f00 */
[----:B------:R-:W-:Y:S01]  /*44a0*/  @P3 LOP3.LUT R10, R21, 0xffff, RZ, 0xc0, !PT ;  /* 0x0000ffff150a3812 */ /* 0x000fe200078ec0ff */
[----:B---3--:R-:W-:Y:S06]  /*44b0*/  @!P0 BRA `(.L_x_71) ;  /* 0x0000000000a48947 */ /* 0x008fec0003800000 */
[-C--:B-1----:R-:W-:Y:S01]  /*44c0*/  IMAD.HI.U32 R0, R19, R7.reuse, RZ ;  /* 0x0000000713007227 */ /* 0x082fe200078e00ff */
[----:B------:R-:W-:Y:S02]  /*44d0*/  ISETP.NE.AND P0, PT, R6, 0x1, PT ;  /* 0x000000010600780c */ /* 0x000fe40003f05270 */
[----:B------:R-:W-:Y:S01]  /*44e0*/  ISETP.NE.AND P2, PT, R26, 0x1, PT ;  /* 0x000000011a00780c */ /* 0x000fe20003f45270 */
[----:B----4-:R-:W-:Y:S01]  /*44f0*/  IMAD.HI.U32 R9, R24, R16, RZ ;  /* 0x0000001018097227 */ /* 0x010fe200078e00ff */
[----:B------:R-:W-:Y:S02]  /*4500*/  SHF.R.U32.HI R0, RZ, R18, R0 ;  /* 0x00000012ff007219 */ /* 0x000fe40000011600 */
[----:B------:R-:W-:Y:S01]  /*4510*/  ISETP.NE.AND P4, PT, R3, 0x1, PT ;  /* 0x000000010300780c */ /* 0x000fe20003f85270 */
[----:B------:R-:W-:Y:S01]  /*4520*/  IMAD.HI.U32 R13, R10, R7, RZ ;  /* 0x000000070a0d7227 */ /* 0x000fe200078e00ff */
[----:B------:R-:W-:Y:S02]  /*4530*/  SHF.R.U32.HI R9, RZ, R17, R9 ;  /* 0x00000011ff097219 */ /* 0x000fe40000011609 */
[----:B------:R-:W-:Y:S01]  /*4540*/  SEL R0, R19, R0, !P0 ;  /* 0x0000000013007207 */ /* 0x000fe20004000000 */
[----:B------:R-:W-:Y:S01]  /*4550*/  IMAD.HI.U32 R12, R11, R16, RZ ;  /* 0x000000100b0c7227 */ /* 0x000fe200078e00ff */
[----:B------:R-:W-:Y:S03]  /*4560*/  SEL R9, R24, R9, !P4 ;  /* 0x0000000918097207 */ /* 0x000fe60006000000 */
[-C--:B------:R-:W-:Y:S01]  /*4570*/  IMAD.HI.U32 R8, R0, R4.reuse, RZ ;  /* 0x0000000400087227 */ /* 0x080fe200078e00ff */
[----:B------:R-:W-:Y:S03]  /*4580*/  SHF.R.U32.HI R12, RZ, R17, R12 ;  /* 0x00000011ff0c7219 */ /* 0x000fe6000001160c */
[----:B------:R-:W-:Y:S01]  /*4590*/  IMAD.HI.U32 R2, R9, R4, RZ ;  /* 0x0000000409027227 */ /* 0x000fe200078e00ff */
[-C--:B------:R-:W-:Y:S02]  /*45a0*/  @P2 SHF.R.U32.HI R0, RZ, R5.reuse, R8 ;  /* 0x00000005ff002219 */ /* 0x080fe40000011608 */
[----:B------:R-:W-:Y:S02]  /*45b0*/  SHF.R.U32.HI R8, RZ, R18, R13 ;  /* 0x00000012ff087219 */ /* 0x000fe4000001160d */
[----:B------:R-:W-:Y:S01]  /*45c0*/  @P2 SHF.R.U32.HI R9, RZ, R5, R2 ;  /* 0x00000005ff092219 */ /* 0x000fe20000011602 */
[----:B------:R-:W-:Y:S01]  /*45d0*/  IMAD R0, R26, R0, RZ ;  /* 0x000000001a007224 */ /* 0x000fe200078e02ff */
[----:B------:R-:W-:Y:S02]  /*45e0*/  SEL R8, R10, R8, !P0 ;  /* 0x000000080a087207 */ /* 0x000fe40004000000 */
[----:B------:R-:W-:Y:S01]  /*45f0*/  SEL R2, R11, R12, !P4 ;  /* 0x0000000c0b027207 */ /* 0x000fe20006000000 */
[----:B------:R-:W-:Y:S01]  /*4600*/  IMAD R12, R26, R9, RZ ;  /* 0x000000091a0c7224 */ /* 0x000fe200078e02ff */
[C---:B------:R-:W-:Y:S01]  /*4610*/  ISETP.GE.AND P0, PT, R8.reuse, R0, PT ;  /* 0x000000000800720c */ /* 0x040fe20003f06270 */
[----:B------:R-:W-:Y:S03]  /*4620*/  IMAD.HI.U32 R0, R8, R4, RZ ;  /* 0x0000000408007227 */ /* 0x000fe600078e00ff */
[----:B------:R-:W-:Y:S02]  /*4630*/  ISETP.GE.OR P0, PT, R2, R12, P0 ;  /* 0x0000000c0200720c */ /* 0x000fe40000706670 */
[-C--:B------:R-:W-:Y:S04]  /*4640*/  SHF.R.U32.HI R0, RZ, R5.reuse, R0 ;  /* 0x00000005ff007219 */ /* 0x080fe80000011600 */
[----:B------:R-:W-:Y:S05]  /*4650*/  SEL R13, R8, R0, !P2 ;  /* 0x00000000080d7207 */ /* 0x000fea0005000000 */
[----:B------:R-:W-:Y:S02]  /*4660*/  IMAD.MOV R12, RZ, RZ, -R13 ;  /* 0x000000ffff0c7224 */ /* 0x000fe400078e0a0d */
[----:B------:R-:W-:Y:S04]  /*4670*/  @!P0 IMAD.HI.U32 R0, R2, R4, RZ ;  /* 0x0000000402008227 */ /* 0x000fe800078e00ff */
[----:B------:R-:W-:Y:S01]  /*4680*/  IMAD R12, R26, R12, R8 ;  /* 0x0000000c1a0c7224 */ /* 0x000fe200078e0208 */
[----:B------:R-:W-:Y:S04]  /*4690*/  @!P0 SHF.R.U32.HI R0, RZ, R5, R0 ;  /* 0x00000005ff008219 */ /* 0x000fe80000011600 */
[----:B------:R-:W-:Y:S04]  /*46a0*/  @!P0 SEL R0, R2, R0, !P2 ;  /* 0x0000000002008207 */ /* 0x000fe80005000000 */
[----:B------:R-:W-:Y:S01]  /*46b0*/  @!P0 IADD3 R13, PT, PT, R13, -R0, RZ ;  /* 0x800000000d0d8210 */ /* 0x000fe20007ffe0ff */
[----:B------:R-:W-:Y:S01]  /*46c0*/  @!P0 IMAD R0, R9, R12, R0 ;  /* 0x0000000c09008224 */ /* 0x000fe200078e0200 */
[----:B------:R-:W-:Y:S01]  /*46d0*/  IADD3 R9, PT, PT, -R8, RZ, RZ ;  /* 0x000000ff08097210 */ /* 0x000fe20007ffe1ff */
[--C-:B------:R-:W-:Y:S02]  /*46e0*/  IMAD.MOV R12, RZ, RZ, -R2.reuse ;  /* 0x000000ffff0c7224 */ /* 0x100fe400078e0a02 */
[----:B------:R-:W-:Y:S02]  /*46f0*/  @!P0 IMAD R8, R13, R26, R2 ;  /* 0x0000001a0d088224 */ /* 0x000fe400078e0202 */
[----:B------:R-:W-:Y:S02]  /*4700*/  @!P0 IMAD.MOV.U32 R2, RZ, RZ, R0 ;  /* 0x000000ffff028224 */ /* 0x000fe400078e0000 */
[----:B------:R-:W-:Y:S02]  /*4710*/  IMAD R11, R3, R12, R11 ;  /* 0x0000000c030b7224 */ /* 0x000fe400078e020b */
[----:B------:R-:W-:Y:S02]  /*4720*/  IMAD R10, R6, R9, R10 ;  /* 0x00000009060a7224 */ /* 0x000fe400078e020a */
[----:B------:R-:W-:Y:S02]  /*4730*/  IMAD R11, R2, R3, R11 ;  /* 0x00000003020b7224 */ /* 0x000fe400078e020b */
[----:B------:R-:W-:Y:S02]  /*4740*/  IMAD R10, R8, R6, R10 ;  /* 0x00000006080a7224 */ /* 0x000fe400078e020a */
.L_x_71:
[----:B------:R-:W-:Y:S05]  /*4750*/  BRA.U UP1, `(.L_x_72) ;  /* 0x0000000101107547 */ /* 0x000fea000b800000 */
[----:B------:R-:W-:Y:S04]  /*4760*/  MOV R2, UR21 ;  /* 0x0000001500027c02 */ /* 0x000fe80008000f00 */
[----:B------:R-:W-:Y:S04]  /*4770*/  SHF.L.U32 R2, R2, 0x1f, RZ ;  /* 0x0000001f02027819 */ /* 0x000fe800000006ff */
[----:B------:R-:W3:Y:S02]  /*4780*/  SYNCS.PHASECHK.TRANS64.TRYWAIT P0, [UR4+0x68], R2 ;  /* 0x00006802ff0075a7 */ /* 0x000ee40008001104 */
[----:B---3--:R-:W-:Y:S05]  /*4790*/  @!P0 BRA `(.L_x_73) ;  /* 0x0000004000348947 */ /* 0x008fea0003800000 */
.L_x_72:
[----:B------:R-:W-:Y:S02]  /*47a0*/  R2UR UR35, R15 ;  /* 0x000000000f2372ca */ /* 0x000fe400000e0000 */
[----:B------:R-:W-:Y:S02]  /*47b0*/  R2UR UR34, R14 ;  /* 0x000000000e2272ca */ /* 0x000fe400000e0000 */
[----:B------:R-:W-:Y:S02]  /*47c0*/  ISETP.NE.U32.AND P2, PT, RZ, UR14, PT ;  /* 0x0000000eff007c0c */ /* 0x000fe4000bf45070 */
[----:B------:R-:W-:Y:S02]  /*47d0*/  SHF.L.U32 R14, R30, 0x1f, RZ ;  /* 0x0000001f1e0e7819 */ /* 0x000fe400000006ff */
[----:B------:R-:W-:Y:S05]  /*47e0*/  ISETP.NE.AND.EX P2, PT, RZ, UR15, PT, P2 ;  /* 0x0000000fff007c0c */ /* 0x000fea000bf45320 */
[----:B------:R-:W-:Y:S02]  /*47f0*/  USHF.L.U32 UR35, UR35, 0x6, URZ ;  /* 0x0000000623237899 */ /* 0x000fe400080006ff */
[----:B------:R-:W-:Y:S01]  /*4800*/  USHF.L.U32 UR34, UR34, 0x7, URZ ;  /* 0x0000000722227899 */ /* 0x000fe200080006ff */
[----:B------:R-:W-:Y:S11]  /*4810*/  BRA.U !UP3, `(.L_x_74) ;  /* 0x000000010b347547 */ /* 0x000ff6000b800000 */
[----:B------:R-:W-:Y:S01]  /*4820*/  UPLOP3.LUT UP0, UPT, UPT, UPT, UP2, 0x80, 0x8 ;  /* 0x000000000008789c */ /* 0x000fe20003f0f020 */
[----:B---3--:R-:W-:Y:S02]  /*4830*/  HFMA2 R0, -RZ, RZ, 0, 5.9604644775390625e-08 ;  /* 0x00000001ff007431 */ /* 0x008fe400000001ff */
[----:B------:R-:W-:Y:S03]  /*4840*/  IMAD.MOV.U32 R64, RZ, RZ, 0x1 ;  /* 0x00000001ff407424 */ /* 0x000fe600078e00ff */
[----:B------:R-:W-:Y:S05]  /*4850*/  PLOP3.LUT P0, PT, PT, PT, UP0, 0x80, 0x8 ;  /* 0x000000000008781c */ /* 0x000fea0003f0f008 */
[----:B------:R-:W3:Y:S01]  /*4860*/  @UP0 LDCU.64 UR6, c[0x0][0x888] ;  /* 0x00011100ff0607ac */ /* 0x000ee20008000a00 */
[----:B------:R-:W-:Y:S07]  /*4870*/  @UP0 UIMAD UR5, UR60, UR14, URZ ;  /* 0x0000000e3c0502a4 */ /* 0x000fee000f8e02ff */
[----:B------:R-:W-:Y:S01]  /*4880*/  @!P0 PRMT R64, R0, 0x7610, R64 ;  /* 0x0000761000408816 */ /* 0x000fe20000000040 */
[----:B---3--:R-:W-:Y:S03]  /*4890*/  @UP0 UIMAD.WIDE UR6, UR5, 0x4, UR6 ;  /* 0x00000004050608a5 */ /* 0x008fe6000f8e0206 */
[----:B------:R-:W3:Y:S03]  /*48a0*/  @!UP0 LDCU UR5, c[0x0][0x880] ;  /* 0x00011000ff0587ac */ /* 0x000ee60008000800 */
[----:B------:R-:W-:Y:S01]  /*48b0*/  IMAD.U32 R8, RZ, RZ, UR6 ;  /* 0x00000006ff087e24 */ /* 0x000fe2000f8e00ff */
[----:B------:R-:W-:Y:S05]  /*48c0*/  MOV R9, UR7 ;  /* 0x0000000700097c02 */ /* 0x000fea0008000f00 */
[----:B------:R1:W5:Y:S02]  /*48d0*/  @P0 LDG.E R35, desc[UR52][R8.64] ;  /* 0x0000003408230981 */ /* 0x000364000c1e1900 */
[----:B-1-3--:R-:W-:Y:S07]  /*48e0*/  @!P0 IMAD.U32 R35, RZ, RZ, UR5 ;  /* 0x00000005ff238e24 */ /* 0x00afee000f8e00ff */
.L_x_74:
[----:B-----5:R-:W-:Y:S01]  /*48f0*/  @!P2 FSETP.EQ.AND P0, PT, R35, RZ, PT ;  /* 0x000000ff2300a20b */ /* 0x020fe20003f02000 */
[----:B------:R-:W-:Y:S01]  /*4900*/  @!UPT UIADD3 URZ, UPT, UPT, URZ, URZ, URZ ;  /* 0x000000fffffff290 */ /* 0x000fe2000fffe0ff */
[----:B------:R-:W-:Y:S11]  /*4910*/  @!P2 BRA `(.L_x_75) ;  /* 0x000000000014a947 */ /* 0x000ff60003800000 */
[----:B------:R-:W-:Y:S02]  /*4920*/  LOP3.LUT P2, RZ, R64, 0xff, RZ, 0xc0, !PT ;  /* 0x000000ff40ff7812 */ /* 0x000fe4000784c0ff */
[----:B------:R-:W-:Y:S04]  /*4930*/  PLOP3.LUT P0, PT, PT, PT, UP0, 0x80, 0x8 ;  /* 0x000000000008781c */ /* 0x000fe80003f0f008 */
[----:B------:R-:W-:Y:S07]  /*4940*/  PLOP3.LUT P0, PT, P0, PT, PT, 0x8, 0x80 ;  /* 0x000000000080781c */ /* 0x000fee000070e170 */
[----:B------:R-:W-:Y:S11]  /*4950*/  @P2 FSETP.EQ.AND P0, PT, R35, RZ, PT ;  /* 0x000000ff2300220b */ /* 0x000ff60003f02000 */
[----:B------:R-:W-:Y:S02]  /*4960*/  @!UPT UIADD3 URZ, UPT, UPT, URZ, URZ, URZ ;  /* 0x000000fffffff290 */ /* 0x000fe4000fffe0ff */
.L_x_75:
[----:B------:R-:W5:Y:S01]  /*4970*/  SYNCS.PHASECHK.TRANS64.TRYWAIT P2, [UR4+0x40], R14 ;  /* 0x0000400eff0075a7 */ /* 0x000f620008041104 */
[----:B------:R-:W-:Y:S04]  /*4980*/  ELECT P4, URZ, PT ;  /* 0x0000000000ff782f */ /* 0x000fe80003880000 */
[----:B------:R-:W-:Y:S11]  /*4990*/  PLOP3.LUT P4, PT, P0, P4, PT, 0xf2, 0x2f ;  /* 0x00000000002f781c */ /* 0x000ff60000789e72 */
[----:B------:R-:W-:Y:S02]  /*49a0*/  @!UPT UIADD3 URZ, UPT, UPT, URZ, URZ, URZ ;  /* 0x000000fffffff290 */ /* 0x000fe4000fffe0ff */
[----:B--2---:R-:W-:Y:S05]  /*49b0*/  @!P4 IADD3 R8, P0, PT, R32, 0x580, RZ ;  /* 0x000005802008c810 */ /* 0x004fea0007f1e0ff */
[----:B---3--:R-:W-:Y:S01]  /*49c0*/  @!P4 IMAD.X R2, RZ, RZ, R33, P0 ;  /* 0x000000ffff02c224 */ /* 0x008fe200000e0621 */
[----:B-----5:R-:W-:Y:S07]  /*49d0*/  @!P2 BRA `(.L_x_76) ;  /* 0x0000003c00bca947 */ /* 0x020fee0003800000 */
.L_x_159:
[----:B------:R-:W-:Y:S01]  /*49e0*/  @!P4 R2UR UR6, R8 ;  /* 0x000000000806c2ca */ /* 0x000fe200000e0000 */
[----:B------:R-:W-:Y:S01]  /*49f0*/  VOTEU.ALL UP1, P4 ;  /* 0x0000000000ff7886 */ /* 0x000fe20002020000 */
[----:B------:R-:W-:Y:S01]  /*4a00*/  @!P4 R2UR UR5, R2 ;  /* 0x000000000205c2ca */ /* 0x000fe200000e0000 */
[----:B--2---:R-:W-:Y:S01]  /*4a10*/  @!P4 IMAD.MOV.U32 R0, RZ, RZ, 0x2000 ;  /* 0x00002000ff00c424 */ /* 0x004fe200078e00ff */
[----:B------:R-:W-:Y:S01]  /*4a20*/  UMOV UR8, 0x0 ;  /* 0x0000000000087882 */ /* 0x000fe20000000000 */
[----:B------:R-:W-:Y:S01]  /*4a30*/  UMOV UR9, 0x10000000 ;  /* 0x1000000000097882 */ /* 0x000fe20000000000 */
[----:B------:R-:W-:Y:S01]  /*4a40*/  @!UP1 UIADD3 UR32, UPT, UPT, UR4, 0x400, URZ ;  /* 0x0000040004209890 */ /* 0x000fe2000fffe0ff */
[----:B------:R-:W-:Y:S01]  /*4a50*/  VOTEU.ALL UP1, P4 ;  /* 0x0000000000ff7886 */ /* 0x000fe20002020000 */
[----:B------:R-:W-:Y:S05]  /*4a60*/  UMOV UR36, UR60 ;  /* 0x0000003c00247c82 */ /* 0x000fea0008000000 */
[----:B------:R-:W-:Y:S02]  /*4a70*/  IMAD.U32 R8, RZ, RZ, UR6 ;  /* 0x00000006ff087e24 */ /* 0x000fe4000f8e00ff */
[----:B------:R-:W-:Y:S01]  /*4a80*/  IMAD.U32 R9, RZ, RZ, UR5 ;  /* 0x00000005ff097e24 */ /* 0x000fe2000f8e00ff */
[----:B------:R-:W-:Y:S02]  /*4a90*/  UPRMT UR5, UR45, 0x654, UR33 ;  /* 0x000006542d057896 */ /* 0x000fe40008000021 */
[----:B------:R-:W-:Y:S02]  /*4aa0*/  @!P4 R2UR UR6, R8 ;  /* 0x000000000806c2ca */ /* 0x000fe400000e0000 */
[----:B------:R-:W-:Y:S02]  /*4ab0*/  @!P4 R2UR UR7, R9 ;  /* 0x000000000907c2ca */ /* 0x000fe400000e0000 */
[----:B------:R-:W-:Y:S05]  /*4ac0*/  @!P4 IADD3 R8, P0, PT, R32, 0x580, RZ ;  /* 0x000005802008c810 */ /* 0x000fea0007f1e0ff */
[----:B------:R-:W-:Y:S06]  /*4ad0*/  @!P4 IMAD.X R2, RZ, RZ, R33, P0 ;  /* 0x000000ffff02c224 */ /* 0x000fec00000e0621 */
[----:B------:R2:W-:Y:S01]  /*4ae0*/  @!UP1 UTMALDG.3D [UR32], [UR6], desc[UR8] ;  /* 0x00000820060095b4 */ /* 0x0005e20008011000 */
[----:B------:R2:W-:Y:S01]  /*4af0*/  @!P4 SYNCS.ARRIVE.TRANS64.RED.A0TR RZ, [UR4+0x20], R0 ;  /* 0x00002000ffffc9a7 */ /* 0x0005e20008300404 */
[----:B------:R-:W-:Y:S01]  /*4b00*/  SYNCS.ARRIVE.TRANS64.RED.A1T0 RZ, [UR5], RZ ;  /* 0x000000ffffff79a7 */ /* 0x000fe20008100405 */
[----:B------:R-:W3:Y:S02]  /*4b10*/  SYNCS.PHASECHK.TRANS64.TRYWAIT P2, [UR4+0x48], R14 ;  /* 0x0000480eff0075a7 */ /* 0x000ee40008041104 */
[----:B--23--:R-:W-:Y:S05]  /*4b20*/  @!P2 BRA `(.L_x_77) ;  /* 0x0000003c0080a947 */ /* 0x00cfea0003800000 */
.L_x_161:
[----:B------:R-:W-:Y:S01]  /*4b30*/  @!P4 R2UR UR6, R8 ;  /* 0x000000000806c2ca */ /* 0x000fe200000e0000 */
[----:B------:R-:W-:Y:S01]  /*4b40*/  VOTEU.ALL UP1, P4 ;  /* 0x0000000000ff7886 */ /* 0x000fe20002020000 */
[----:B------:R-:W-:Y:S01]  /*4b50*/  @!P4 R2UR UR5, R2 ;  /* 0x000000000205c2ca */ /* 0x000fe200000e0000 */
[----:B--2---:R-:W-:Y:S01]  /*4b60*/  @!P4 IMAD.MOV.U32 R0, RZ, RZ, 0x2000 ;  /* 0x00002000ff00c424 */ /* 0x004fe200078e00ff */
[----:B------:R-:W-:Y:S01]  /*4b70*/  UMOV UR8, 0x0 ;  /* 0x0000000000087882 */ /* 0x000fe20000000000 */
[----:B------:R-:W-:Y:S01]  /*4b80*/  UMOV UR9, 0x10000000 ;  /* 0x1000000000097882 */ /* 0x000fe20000000000 */
[----:B------:R-:W-:Y:S02]  /*4b90*/  @!UP1 UIADD3 UR26, UPT, UPT, UR34, 0x20, URZ ;  /* 0x00000020221a9890 */ /* 0x000fe4000fffe0ff */
[----:B------:R-:W-:Y:S01]  /*4ba0*/  @!UP1 UIADD3 UR24, UPT, UPT, UR4, 0x2400, URZ ;  /* 0x0000240004189890 */ /* 0x000fe2000fffe0ff */
[----:B------:R-:W-:Y:S01]  /*4bb0*/  VOTEU.ALL UP1, P4 ;  /* 0x0000000000ff7886 */ /* 0x000fe20002020000 */
[----:B------:R-:W-:Y:S01]  /*4bc0*/  UMOV UR27, UR35 ;  /* 0x00000023001b7c82 */ /* 0x000fe20008000000 */
[----:B------:R-:W-:Y:S02]  /*4bd0*/  UMOV UR28, UR60 ;  /* 0x0000003c001c7c82 */ /* 0x000fe40008000000 */
        /* <DEDUP_REMOVED lines=12> */
.L_x_163:
[----:B------:R-:W3:Y:S01]  /*4ca0*/  LDC.64 R12, c[0x0][0xb18] ;  /* 0x0002c600ff0c7b82 */ /* 0x000ee20000000a00 */
[----:B------:R-:W-:Y:S01]  /*4cb0*/  @!P4 R2UR UR5, R2 ;  /* 0x000000000205c2ca */ /* 0x000fe200000e0000 */
[----:B------:R-:W-:Y:S01]  /*4cc0*/  VOTEU.ALL UP1, P4 ;  /* 0x0000000000ff7886 */ /* 0x000fe20002020000 */
[----:B------:R-:W-:Y:S01]  /*4cd0*/  @!P4 R2UR UR6, R8 ;  /* 0x000000000806c2ca */ /* 0x000fe200000e0000 */
[----:B--2---:R-:W-:Y:S01]  /*4ce0*/  @!P4 IMAD.MOV.U32 R0, RZ, RZ, 0x2000 ;  /* 0x00002000ff00c424 */ /* 0x004fe200078e00ff */
[----:B------:R-:W-:Y:S03]  /*4cf0*/  UMOV UR8, 0x0 ;  /* 0x0000000000087882 */ /* 0x000fe60000000000 */
[----:B------:R-:W2:Y:S01]  /*4d00*/  @!P1 LDC R2, c[0x0][0xb0c] ;  /* 0x0002c300ff029b82 */ /* 0x000ea20000000800 */
[----:B------:R-:W-:Y:S01]  /*4d10*/  @!UP1 UIADD3 UR18, UPT, UPT, UR34, 0x40, URZ ;  /* 0x0000004022129890 */ /* 0x000fe2000fffe0ff */
[----:B------:R-:W-:Y:S01]  /*4d20*/  @P3 SHF.R.U32.HI R27, RZ, 0x10, R21 ;  /* 0x00000010ff1b3819 */ /* 0x000fe20000011615 */
[----:B------:R-:W-:Y:S01]  /*4d30*/  @!UP1 UIADD3 UR16, UPT, UPT, UR4, 0x4400, URZ ;  /* 0x0000440004109890 */ /* 0x000fe2000fffe0ff */
[----:B------:R-:W-:Y:S01]  /*4d40*/  VIADD R29, R29, 0x1 ;  /* 0x000000011d1d7836 */ /* 0x000fe20000000000 */
[----:B------:R-:W-:Y:S01]  /*4d50*/  VOTEU.ALL UP1, P4 ;  /* 0x0000000000ff7886 */ /* 0x000fe20002020000 */
[----:B------:R-:W-:Y:S01]  /*4d60*/  UMOV UR9, 0x10000000 ;  /* 0x1000000000097882 */ /* 0x000fe20000000000 */
[----:B------:R-:W-:Y:S01]  /*4d70*/  UMOV UR19, UR35 ;  /* 0x0000002300137c82 */ /* 0x000fe20008000000 */
[----:B------:R-:W-:Y:S01]  /*4d80*/  IMAD.U32 R9, RZ, RZ, UR5 ;  /* 0x00000005ff097e24 */ /* 0x000fe2000f8e00ff */
[----:B------:R-:W-:Y:S01]  /*4d90*/  UMOV UR20, UR60 ;  /* 0x0000003c00147c82 */ /* 0x000fe20008000000 */
[----:B------:R-:W-:Y:S01]  /*4da0*/  IMAD.U32 R8, RZ, RZ, UR6 ;  /* 0x00000006ff087e24 */ /* 0x000fe2000f8e00ff */
[----:B------:R-:W-:Y:S02]  /*4db0*/  UPRMT UR5, UR45, 0x654, UR17 ;  /* 0x000006542d057896 */ /* 0x000fe40008000011 */
[----:B------:R-:W-:Y:S02]  /*4dc0*/  @!P4 R2UR UR7, R9 ;  /* 0x000000000907c2ca */ /* 0x000fe400000e0000 */
[----:B------:R-:W-:Y:S02]  /*4dd0*/  @!P4 R2UR UR6, R8 ;  /* 0x000000000806c2ca */ /* 0x000fe400000e0000 */
[----:B------:R-:W5:Y:S11]  /*4de0*/  LDC.64 R8, c[0x0][0xb10] ;  /* 0x0002c400ff087b82 */ /* 0x000f760000000a00 */
[----:B------:R1:W-:Y:S01]  /*4df0*/  @!UP1 UTMALDG.3D [UR16], [UR6], desc[UR8] ;  /* 0x00000810060095b4 */ /* 0x0003e20008011000 */
[----:B------:R4:W-:Y:S01]  /*4e00*/  @!P4 SYNCS.ARRIVE.TRANS64.RED.A0TR RZ, [UR4+0x30], R0 ;  /* 0x00003000ffffc9a7 */ /* 0x0009e20008300404 */
[C---:B-----5:R-:W-:Y:S01]  /*4e10*/  @!P1 IMAD.HI.U32 R8, R11.reuse, R8, RZ ;  /* 0x000000080b089227 */ /* 0x060fe200078e00ff */
[----:B---3--:R-:W-:Y:S02]  /*4e20*/  @!P1 ISETP.NE.AND P0, PT, R12, 0x1, PT ;  /* 0x000000010c00980c */ /* 0x008fe40003f05270 */
[----:B--2---:R-:W-:Y:S01]  /*4e30*/  @!P1 ISETP.NE.AND P2, PT, R2, 0x1, PT ;  /* 0x000000010200980c */ /* 0x004fe20003f45270 */
[----:B------:R-:W-:Y:S01]  /*4e40*/  SYNCS.ARRIVE.TRANS64.RED.A1T0 RZ, [UR5], RZ ;  /* 0x000000ffffff79a7 */ /* 0x000fe20008100405 */
[C---:B------:R-:W-:Y:S01]  /*4e50*/  @!P1 IMAD.HI.U32 R13, R10.reuse, R13, RZ ;  /* 0x0000000d0a0d9227 */ /* 0x040fe200078e00ff */
[----:B------:R-:W-:Y:S04]  /*4e60*/  @!P1 SHF.R.U32.HI R8, RZ, R9, R8 ;  /* 0x00000009ff089219 */ /* 0x000fe80000011608 */
[----:B------:R-:W-:Y:S01]  /*4e70*/  @!P1 SEL R8, R11, R8, !P2 ;  /* 0x000000080b089207 */ /* 0x000fe20005000000 */
[----:B------:R-:W2:Y:S01]  /*4e80*/  SYNCS.PHASECHK.TRANS64.TRYWAIT P5, [UR4+0x58], R14 ;  /* 0x0000580eff0075a7 */ /* 0x000ea200080a1104 */
[----:B----4-:R-:W3:Y:S02]  /*4e90*/  @!P1 LDC R0, c[0x0][0xb20] ;  /* 0x0002c800ff009b82 */ /* 0x010ee40000000800 */
[----:B---3--:R-:W-:Y:S04]  /*4ea0*/  @!P1 SHF.R.U32.HI R0, RZ, R0, R13 ;  /* 0x00000000ff009219 */ /* 0x008fe8000001160d */
[----:B------:R-:W-:Y:S05]  /*4eb0*/  @!P1 SEL R9, R10, R0, !P0 ;  /* 0x000000000a099207 */ /* 0x000fea0004000000 */
[----:B------:R-:W-:Y:S02]  /*4ec0*/  @!P1 IMAD.IADD R0, R9, 0x1, -R8 ;  /* 0x0000000109009824 */ /* 0x000fe400078e0a08 */
[----:B------:R-:W-:Y:S02]  /*4ed0*/  @!P1 IMAD.IADD R8, R8, 0x1, -R9 ;  /* 0x0000000108089824 */ /* 0x000fe400078e0a09 */
[----:B------:R-:W-:Y:S02]  /*4ee0*/  @!P1 IMAD R11, R0, R2, R11 ;  /* 0x00000002000b9224 */ /* 0x000fe400078e020b */
[----:B------:R-:W-:Y:S01]  /*4ef0*/  @!P1 IMAD R10, R8, R12, R10 ;  /* 0x0000000c080a9224 */ /* 0x000fe200078e020a */
[----:B-12---:R-:W-:Y:S06]  /*4f00*/  @!P5 BRA `(.L_x_79) ;  /* 0x0000003800b8d947 */ /* 0x006fec0003800000 */
.L_x_165:
[----:B------:R-:W-:Y:S01]  /*4f10*/  @!P4 IADD3 R2, P0, PT, R32, 0x580, RZ ;  /* 0x000005802002c810 */ /* 0x000fe20007f1e0ff */
[----:B------:R-:W-:Y:S01]  /*4f20*/  VOTEU.ALL UP1, P4 ;  /* 0x0000000000ff7886 */ /* 0x000fe20002020000 */
[----:B------:R-:W-:Y:S01]  /*4f30*/  UMOV UR18, 0x0 ;  /* 0x0000000000127882 */ /* 0x000fe20000000000 */
[----:B------:R-:W-:Y:S01]  /*4f40*/  UMOV UR19, 0x10000000 ;  /* 0x1000000000137882 */ /* 0x000fe20000000000 */
[----:B------:R-:W-:Y:S01]  /*4f50*/  @!P4 R2UR UR6, R2 ;  /* 0x000000000206c2ca */ /* 0x000fe200000e0000 */
[----:B-1----:R-:W-:Y:S01]  /*4f60*/  @!P4 IMAD.X R0, RZ, RZ, R33, P0 ;  /* 0x000000ffff00c224 */ /* 0x002fe200000e0621 */
[----:B------:R-:W-:Y:S01]  /*4f70*/  @!UP1 UIADD3 UR10, UPT, UPT, UR34, 0x60, URZ ;  /* 0x00000060220a9890 */ /* 0x000fe2000fffe0ff */
[----:B------:R-:W-:Y:S01]  /*4f80*/  ISETP.NE.AND P0, PT, R29, 0x2, PT ;  /* 0x000000021d00780c */ /* 0x000fe20003f05270 */
[----:B------:R-:W-:Y:S01]  /*4f90*/  @!UP1 UIADD3 UR8, UPT, UPT, UR4, 0x6400, URZ ;  /* 0x0000640004089890 */ /* 0x000fe2000fffe0ff */
[----:B------:R-:W-:Y:S01]  /*4fa0*/  LOP3.LUT R30, R30, 0x1, RZ, 0x3c, !PT ;  /* 0x000000011e1e7812 */ /* 0x000fe200078e3cff */
[----:B------:R-:W-:Y:S01]  /*4fb0*/  @!UP1 UIADD3 UR9, UPT, UPT, UR4, 0x38, URZ ;  /* 0x0000003804099890 */ /* 0x000fe2000fffe0ff */
[----:B------:R-:W-:Y:S01]  /*4fc0*/  @!P4 R2UR UR5, R0 ;  /* 0x000000000005c2ca */ /* 0x000fe200000e0000 */
[----:B------:R-:W-:Y:S01]  /*4fd0*/  VOTEU.ALL UP1, P4 ;  /* 0x0000000000ff7886 */ /* 0x000fe20002020000 */
[----:B------:R-:W-:Y:S01]  /*4fe0*/  UMOV UR11, UR35 ;  /* 0x00000023000b7c82 */ /* 0x000fe20008000000 */
[----:B------:R-:W-:Y:S01]  /*4ff0*/  UMOV UR12, UR60 ;  /* 0x0000003c000c7c82 */ /* 0x000fe20008000000 */
[----:B------:R-:W-:Y:S01]  /*5000*/  @P3 R2UR UR60, R27 ;  /* 0x000000001b3c32ca */ /* 0x000fe200000e0000 */
[----:B------:R-:W-:Y:S01]  /*5010*/  IMAD.IADD R14, R10, 0x1, R62 ;  /* 0x000000010a0e7824 */ /* 0x000fe200078e023e */
[----:B------:R-:W-:Y:S01]  /*5020*/  SEL R0, RZ, 0x1, P0 ;  /* 0x00000001ff007807 */ /* 0x000fe20000000000 */
[----:B------:R-:W-:Y:S01]  /*5030*/  IMAD.U32 R8, RZ, RZ, UR6 ;  /* 0x00000006ff087e24 */ /* 0x000fe2000f8e00ff */
[----:B------:R-:W-:Y:S01]  /*5040*/  SEL R29, R29, RZ, P0 ;  /* 0x000000ff1d1d7207 */ /* 0x000fe20000000000 */
[----:B------:R-:W-:Y:S01]  /*5050*/  IMAD.IADD R15, R11, 0x1, R63 ;  /* 0x000000010b0f7824 */ /* 0x000fe200078e023f */
[----:B------:R-:W-:Y:S02]  /*5060*/  LOP3.LUT R28, R28, R0, RZ, 0x3c, !PT ;  /* 0x000000001c1c7212 */ /* 0x000fe400078e3cff */
[----:B------:R-:W-:Y:S01]  /*5070*/  @!P4 R2UR UR6, R8 ;  /* 0x000000000806c2ca */ /* 0x000fe200000e0000 */
[----:B------:R-:W-:Y:S05]  /*5080*/  IMAD.U32 R9, RZ, RZ, UR5 ;  /* 0x00000005ff097e24 */ /* 0x000fea000f8e00ff */
[----:B------:R-:W-:Y:S11]  /*5090*/  @!P4 R2UR UR7, R9 ;  /* 0x000000000907c2ca */ /* 0x000ff600000e0000 */
[----:B------:R-:W-:Y:S02]  /*50a0*/  @!UPT UIADD3 URZ, UPT, UPT, URZ, URZ, URZ ;  /* 0x000000fffffff290 */ /* 0x000fe4000fffe0ff */
[----:B------:R3:W-:Y:S01]  /*50b0*/  @!UP1 UTMALDG.3D [UR8], [UR6], desc[UR18] ;  /* 0x00001208060095b4 */ /* 0x0007e20008011000 */
[----:B------:R3:W-:Y:S01]  /*50c0*/  @!P4 SYNCS.ARRIVE.TRANS64.RED.A0TR RZ, [UR4+0x38], R25 ;  /* 0x00003819ffffc9a7 */ /* 0x0007e20008300404 */
[----:B------:R-:W-:Y:S01]  /*50d0*/  UPLOP3.LUT UP1, UPT, UPT, UPT, UPT, 0x80, 0x8 ;  /* 0x000000000008789c */ /* 0x000fe20003f2f070 */
[----:B------:R-:W-:Y:S01]  /*50e0*/  SYNCS.ARRIVE.TRANS64.RED.A1T0 RZ, [UR13], RZ ;  /* 0x000000ffffff79a7 */ /* 0x000fe2000810040d */
[----:B------:R-:W-:Y:S09]  /*50f0*/  @P3 BRA `(.L_x_80) ;  /* 0xfffffff0009c3947 */ /* 0x000ff2000383ffff */
[----:B------:R-:W-:-:S04]  /*5100*/  SHF.L.U32 R2, R30, 0x1f, RZ ;  /* 0x0000001f1e027819 */ /* 0x000fc800000006ff */
[----:B------:R-:W1:Y:S02]  /*5110*/  SYNCS.PHASECHK.TRANS64.TRYWAIT P0, [UR4+0x40], R2 ;  /* 0x00004002ff0075a7 */ /* 0x000e640008001104 */
[----:B-1----:R-:W-:Y:S05]  /*5120*/  @!P0 BRA `(.L_x_81) ;  /* 0x0000003800488947 */ /* 0x002fea0003800000 */
.L_x_167:
[----:B------:R-:W2:Y:S02]  /*5130*/  SYNCS.PHASECHK.TRANS64.TRYWAIT P0, [UR4+0x48], R2 ;  /* 0x00004802ff0075a7 */ /* 0x000ea40008001104 */
[----:B--2---:R-:W-:Y:S05]  /*5140*/  @!P0 BRA `(.L_x_82) ;  /* 0x0000003800588947 */ /* 0x004fea0003800000 */
.L_x_169:
[----:B------:R-:W2:Y:S02]  /*5150*/  SYNCS.PHASECHK.TRANS64.TRYWAIT P0, [UR4+0x50], R2 ;  /* 0x00005002ff0075a7 */ /* 0x000ea40008001104 */
[----:B--2---:R-:W-:Y:S05]  /*5160*/  @!P0 BRA `(.L_x_83) ;  /* 0x0000003800688947 */ /* 0x004fea0003800000 */
.L_x_171:
[----:B-1----:R-:W-:-:S07]  /*5170*/  MOV R0, UR4 ;  /* 0x0000000400007c02 */ /* 0x002fce0008000f00 */
.L_x_84:
[----:B-1----:R-:W-:-:S04]  /*5180*/  SHF.L.U32 R2, R30, 0x1f, RZ ;  /* 0x0000001f1e027819 */ /* 0x002fc800000006ff */
[----:B------:R1:W2:Y:S03]  /*5190*/  SYNCS.PHASECHK.TRANS64.TRYWAIT P0, [R0+URZ+0x58], R2 ;  /* 0x00005802000075a7 */ /* 0x0002a600080011ff */
[----:B--2---:R-:W-:Y:S05]  /*51a0*/  @!P0 NANOSLEEP.SYNCS 0x989680 ;  /* 0x009896800000895d */ /* 0x004fea0003900000 */
[----:B------:R-:W2:Y:S02]  /*51b0*/  @!P0 SYNCS.PHASECHK.TRANS64 P0, [R0+URZ+0x58], R2 ;  /* 0x00005802000085a7 */ /* 0x000ea400080010ff */
[----:B--23--:R-:W-:Y:S05]  /*51c0*/  @P0 EXIT ;  /* 0x000000000000094d */ /* 0x00cfea0003800000 */
[----:B------:R-:W-:Y:S05]  /*51d0*/  BRA `(.L_x_84) ;  /* 0xfffffffc00e87947 */ /* 0x000fea000383ffff */
.L_x_69:
[----:B------:R-:W-:-:S06]  /*51e0*/  UISETP.GE.AND UP1, UPT, UR10, 0x4, UPT ;  /* 0x000000040a00788c */ /* 0x000fcc000bf26270 */
[----:B------:R-:W-:-:S13]  /*51f0*/  PLOP3.LUT P0, PT, PT, PT, UP1, 0x80, 0x8 ;  /* 0x000000000008781c */ /* 0x000fda0003f0f018 */
[----:B------:R-:W-:Y:S05]  /*5200*/  @!P0 EXIT ;  /* 0x000000000000894d */ /* 0x000fea0003800000 */
[----:B------:R-:W-:Y:S01]  /*5210*/  BAR.SYNC.DEFER_BLOCKING 0x6, 0xa0 ;  /* 0x0182800000007b1d */ /* 0x000fe20000010000 */
[C---:B------:R-:W-:Y:S01]  /*5220*/  IMAD.SHL.U32 R4, R77.reuse, 0x20, RZ ;  /* 0x000000204d047824 */ /* 0x040fe200078e00ff */
[C---:B------:R-:W-:Y:S01]  /*5230*/  R2P PR, R77.reuse, 0x6 ;  /* 0x000000064d007804 */ /* 0x040fe20000000000 */
[C---:B------:R-:W-:Y:S01]  /*5240*/  IMAD.SHL.U32 R68, R77.reuse, 0x4, RZ ;  /* 0x000000044d447824 */ /* 0x040fe200078e00ff */
[----:B------:R-:W-:Y:S01]  /*5250*/  CS2R R72, SRZ ;  /* 0x0000000000487805 */ /* 0x000fe2000001ff00 */
[C---:B------:R-:W-:Y:S01]  /*5260*/  IMAD.U32 R32, R77.reuse, 0x10000, RZ ;  /* 0x000100004d207824 */ /* 0x040fe200078e00ff */
[----:B------:R-:W-:Y:S02]  /*5270*/  UMOV UR36, 0x400 ;  /* 0x0000040000247882 */ /* 0x000fe40000000000 */
[----:B------:R-:W1:Y:S01]  /*5280*/  LDC R67, c[0x0][0x370] ;  /* 0x0000dc00ff437b82 */ /* 0x000e620000000800 */
[----:B------:R-:W-:Y:S01]  /*5290*/  ULEA UR36, UR45, UR36, 0x18 ;  /* 0x000000242d247291 */ /* 0x000fe2000f8ec0ff */
[C---:B------:R-:W-:Y:S01]  /*52a0*/  LOP3.LUT R3, R4.reuse, 0xe0, RZ, 0xc0, !PT ;  /* 0x000000e004037812 */ /* 0x040fe200078ec0ff */
[----:B------:R-:W-:Y:S01]  /*52b0*/  IMAD.SHL.U32 R2, R77, 0x10, RZ ;  /* 0x000000104d027824 */ /* 0x000fe200078e00ff */
[----:B------:R-:W-:Y:S01]  /*52c0*/  LOP3.LUT R4, R4, 0x100, RZ, 0xc0, !PT ;  /* 0x0000010004047812 */ /* 0x000fe200078ec0ff */
[----:B------:R-:W-:Y:S01]  /*52d0*/  UIADD3 UR4, UPT, UPT, UR36, 0x400, URZ ;  /* 0x0000040024047890 */ /* 0x000fe2000fffe0ff */
[----:B------:R-:W-:Y:S01]  /*52e0*/  LOP3.LUT R68, R3, 0x1c, R68, 0xf8, !PT ;  /* 0x0000001c03447812 */ /* 0x000fe200078ef844 */
[----:B------:R-:W-:Y:S01]  /*52f0*/  IMAD.MOV.U32 R76, RZ, RZ, 0x10 ;  /* 0x00000010ff4c7424 */ /* 0x000fe200078e00ff */
[----:B------:R-:W2:Y:S01]  /*5300*/  LDC R28, c[0x0][0xb0c] ;  /* 0x0002c300ff1c7b82 */ /* 0x000ea20000000800 */
[----:B------:R-:W-:Y:S01]  /*5310*/  SHF.R.U32.HI R3, RZ, 0x2, R77 ;  /* 0x00000002ff037819 */ /* 0x000fe2000001164d */
[----:B------:R-:W-:Y:S01]  /*5320*/  IMAD.MOV.U32 R75, RZ, RZ, 0x20 ;  /* 0x00000020ff4b7424 */ /* 0x000fe200078e00ff */
[----:B------:R-:W-:Y:S01]  /*5330*/  LOP3.LUT R32, R32, 0x600000, RZ, 0xc0, !PT ;  /* 0x0060000020207812 */ /* 0x000fe200078ec0ff */
[----:B------:R-:W-:Y:S01]  /*5340*/  IMAD.MOV.U32 R74, RZ, RZ, 0x1 ;  /* 0x00000001ff4a7424 */ /* 0x000fe200078e00ff */
[----:B------:R-:W-:Y:S01]  /*5350*/  LOP3.LUT R2, R4, 0x600, R2, 0xf8, !PT ;  /* 0x0000060004027812 */ /* 0x000fe200078ef802 */
[----:B------:R-:W-:Y:S01]  /*5360*/  IMAD.MOV.U32 R31, RZ, RZ, RZ ;  /* 0x000000ffff1f7224 */ /* 0x000fe200078e00ff */
[----:B------:R-:W-:Y:S01]  /*5370*/  LOP3.LUT R68, R68, 0x4, R3, 0x78, !PT ;  /* 0x0000000444447812 */ /* 0x000fe200078e7803 */
[----:B------:R-:W4:Y:S01]  /*5380*/  LDC R65, c[0x0][0xb20] ;  /* 0x0002c800ff417b82 */ /* 0x000f220000000800 */
[----:B------:R-:W3:Y:S01]  /*5390*/  LDS R0, [UR36+0x120] ;  /* 0x00012024ff007984 */ /* 0x000ee20008000800 */
[----:B------:R-:W-:Y:S01]  /*53a0*/  LOP3.LUT R77, R77, 0x60, RZ, 0xc0, !PT ;  /* 0x000000604d4d7812 */ /* 0x000fe200078ec0ff */
[----:B------:R-:W-:Y:S01]  /*53b0*/  IMAD.MOV.U32 R80, RZ, RZ, RZ ;  /* 0x000000ffff507224 */ /* 0x000fe200078e00ff */
[----:B------:R-:W-:Y:S01]  /*53c0*/  LOP3.LUT R68, R2, R68, RZ, 0xfc, !PT ;  /* 0x0000004402447212 */ /* 0x000fe200078efcff */
[----:B------:R-:W-:Y:S01]  /*53d0*/  IMAD.U32 R70, RZ, RZ, UR4 ;  /* 0x00000004ff467e24 */ /* 0x000fe2000f8e00ff */
[----:B------:R-:W-:Y:S01]  /*53e0*/  SEL R76, R76, 0xfffffff0, !P2 ;  /* 0xfffffff04c4c7807 */ /* 0x000fe20005000000 */
[----:B------:R-:W1:Y:S01]  /*53f0*/  LDCU.64 UR50, c[0x0][0x348] ;  /* 0x00006900ff3277ac */ /* 0x000e620008000a00 */
[----:B------:R-:W1:Y:S01]  /*5400*/  LDC R27, c[0x0][0xb30] ;  /* 0x0002cc00ff1b7b82 */ /* 0x000e620000000800 */
[----:B------:R-:W-:Y:S01]  /*5410*/  SEL R75, R75, 0xffffffe0, !P1 ;  /* 0xffffffe04b4b7807 */ /* 0x000fe20004800000 */
[----:B------:R-:W1:Y:S01]  /*5420*/  LDCU.64 UR46, c[0x0][0x888] ;  /* 0x00011100ff2e77ac */ /* 0x000e620008000a00 */
[----:B------:R-:W1:Y:S05]  /*5430*/  LDCU.64 UR48, c[0x0][0x890] ;  /* 0x00011200ff3077ac */ /* 0x000e6a0008000a00 */
[----:B------:R-:W1:Y:S01]  /*5440*/  LDC.64 R60, c[0x0][0xb10] ;  /* 0x0002c400ff3c7b82 */ /* 0x000e620000000a00 */
[----:B------:R-:W-:Y:S01]  /*5450*/  UMOV UR39, URZ ;  /* 0x000000ff00277c82 */ /* 0x000fe20008000000 */
[----:B------:R-:W-:-:S06]  /*5460*/  UMOV UR37, URZ ;  /* 0x000000ff00257c82 */ /* 0x000fcc0008000000 */
[----:B------:R-:W1:Y:S08]  /*5470*/  LDC.64 R24, c[0x0][0xb18] ;  /* 0x0002c600ff187b82 */ /* 0x000e700000000a00 */
[----:B------:R-:W1:Y:S08]  /*5480*/  LDC.64 R22, c[0x0][0xb28] ;  /* 0x0002ca00ff167b82 */ /* 0x000e700000000a00 */
[----:B------:R-:W1:Y:S01]  /*5490*/  LDC.64 R58, c[0x0][0x8b0] ;  /* 0x00022c00ff3a7b82 */ /* 0x000e620000000a00 */
[----:B---3--:R-:W-:-:S07]  /*54a0*/  IMAD.IADD R32, R0, 0x1, R32 ;  /* 0x0000000100207824 */ /* 0x008fce00078e0220 */
[----:B------:R-:W3:Y:S08]  /*54b0*/  LDC.64 R56, c[0x0][0x8a8] ;  /* 0x00022a00ff387b82 */ /* 0x000ef00000000a00 */
[----:B--2-4-:R-:W1:Y:S02]  /*54c0*/  LDC R66, c[0x0][0x374] ;  /* 0x0000dd00ff427b82 */ /* 0x014e640000000800 */
.L_x_128:
[----:B------:R-:W-:Y:S02]  /*54d0*/  LEA R0, R80, UR36, 0x3 ;  /* 0x0000002450007c11 */ /* 0x000fe4000f8e18ff */
[----:B------:R-:W-:Y:S02]  /*54e0*/  SHF.L.U32 R2, R72, 0x1f, RZ ;  /* 0x0000001f48027819 */ /* 0x000fe400000006ff */
[----:B------:R-:W-:Y:S02]  /*54f0*/  LEA R16, R80, UR36, 0x4 ;  /* 0x0000002450107c11 */ /* 0x000fe4000f8e20ff */
[----:B------:R-:W2:Y:S02]  /*5500*/  SYNCS.PHASECHK.TRANS64.TRYWAIT P0, [R0+URZ+0x70], R2 ;  /* 0x00007002000075a7 */ /* 0x000ea400080011ff */
[----:B--2---:R-:W-:Y:S05]  /*5510*/  @!P0 BRA `(.L_x_85) ;  /* 0x0000003400948947 */ /* 0x004fea0003800000 */
.L_x_172:
[----:B------:R-:W4:Y:S01]  /*5520*/  LDC.64 R10, c[0x0][0xb10] ;  /* 0x0002c400ff0a7b82 */ /* 0x000f220000000a00 */
[----:B------:R-:W3:Y:S01]  /*5530*/  LDS.128 R16, [R16+0x100] ;  /* 0x0001000010107984 */ /* 0x000ee20000000c00 */
[----:B-1----:R-:W-:Y:S01]  /*5540*/  ISETP.NE.AND P1, PT, R27, 0x1, PT ;  /* 0x000000011b00780c */ /* 0x002fe20003f25270 */
[----:B--2---:R-:W-:Y:S01]  /*5550*/  VIADD R0, R0, 0x80 ;  /* 0x0000008000007836 */ /* 0x004fe20000000000 */
[----:B------:R-:W-:Y:S04]  /*5560*/  ISETP.GE.AND P0, PT, R26, 0x1, PT ;  /* 0x000000011a00780c */ /* 0x000fe80003f06270 */
[----:B------:R-:W1:Y:S01]  /*5570*/  LDC.64 R8, c[0x0][0xb18] ;  /* 0x0002c600ff087b82 */ /* 0x000e620000000a00 */
[----:B------:R-:W-:Y:S01]  /*5580*/  PRMT R0, RZ, 0x654, R0 ;  /* 0x00000654ff007816 */ /* 0x000fe20000000000 */
[----:B------:R-:W-:Y:S01]  /*5590*/  @!PT LDS RZ, [RZ] ;  /* 0x00000000fffff984 */ /* 0x000fe20000000800 */
[----:B------:R-:W-:Y:S01]  /*55a0*/  @!PT LDS RZ, [RZ] ;  /* 0x00000000fffff984 */ /* 0x000fe20000000800 */
[----:B------:R-:W-:Y:S01]  /*55b0*/  @!PT LDS RZ, [RZ] ;  /* 0x00000000fffff984 */ /* 0x000fe20000000800 */
[----:B------:R-:W-:Y:S01]  /*55c0*/  @!PT LDS RZ, [RZ] ;  /* 0x00000000fffff984 */ /* 0x000fe20000000800 */
[----:B------:R2:W-:Y:S06]  /*55d0*/  MEMBAR.ALL.CTA ;  /* 0x0000000000007992 */ /* 0x0005ec0000008000 */
[----:B--2---:R-:W2:Y:S01]  /*55e0*/  FENCE.VIEW.ASYNC.S ;  /* 0x00000000000073c6 */ /* 0x004ea20000000000 */
[----:B------:R-:W1:Y:S08]  /*55f0*/  @!P1 LDC R12, c[0x0][0xb20] ;  /* 0x0002c800ff0c9b82 */ /* 0x000e700000000800 */
[----:B------:R-:W1:Y:S01]  /*5600*/  @!P1 LDC R7, c[0x0][0xb0c] ;  /* 0x0002c300ff079b82 */ /* 0x000e620000000800 */
[----:B--2---:R2:W-:Y:S01]  /*5610*/  SYNCS.ARRIVE.TRANS64.RED.A1T0 RZ, [R0+URZ], RZ ;  /* 0x000000ff00ff79a7 */ /* 0x0045e200081004ff */
[----:B---3--:R-:W-:Y:S04]  /*5620*/  LOP3.LUT P4, RZ, R18, 0x1, RZ, 0xc0, !PT ;  /* 0x0000000112ff7812 */ /* 0x008fe8000788c0ff */
[----:B------:R-:W-:Y:S09]  /*5630*/  P2R R78, PR, RZ, 0x10 ;  /* 0x00000010ff4e7803 */ /* 0x000ff20000000000 */
[----:B------:R-:W-:Y:S02]  /*5640*/  @P4 MOV R30, R16 ;  /* 0x00000010001e4202 */ /* 0x000fe40000000f00 */
[----:B------:R-:W-:Y:S01]  /*5650*/  @P4 LOP3.LUT R29, R17, 0xffff, RZ, 0xc0, !PT ;  /* 0x0000ffff111d4812 */ /* 0x000fe200078ec0ff */
[----:B--2-4-:R-:W-:Y:S06]  /*5660*/  @!P0 BRA `(.L_x_86) ;  /* 0x0000000000a48947 */ /* 0x014fec0003800000 */
[----:B------:R-:W-:Y:S01]  /*5670*/  IMAD.HI.U32 R0, R66, R25, RZ ;  /* 0x0000001942007227 */ /* 0x000fe200078e00ff */
[----:B------:R-:W-:Y:S02]  /*5680*/  ISETP.NE.AND P0, PT, R24, 0x1, PT ;  /* 0x000000011800780c */ /* 0x000fe40003f05270 */
[----:B------:R-:W-:Y:S01]  /*5690*/  ISETP.NE.AND P2, PT, R26, 0x1, PT ;  /* 0x000000011a00780c */ /* 0x000fe20003f45270 */
[----:B------:R-:W-:Y:S01]  /*56a0*/  IMAD.HI.U32 R4, R67, R60, RZ ;  /* 0x0000003c43047227 */ /* 0x000fe200078e00ff */
[----:B------:R-:W-:Y:S02]  /*56b0*/  SHF.R.U32.HI R0, RZ, R65, R0 ;  /* 0x00000041ff007219 */ /* 0x000fe40000011600 */
[----:B------:R-:W-:Y:S01]  /*56c0*/  ISETP.NE.AND P3, PT, R28, 0x1, PT ;  /* 0x000000011c00780c */ /* 0x000fe20003f65270 */
[----:B------:R-:W-:Y:S01]  /*56d0*/  IMAD.HI.U32 R6, R29, R25, RZ ;  /* 0x000000191d067227 */ /* 0x000fe200078e00ff */
[-C--:B------:R-:W-:Y:S02]  /*56e0*/  SHF.R.U32.HI R4, RZ, R61.reuse, R4 ;  /* 0x0000003dff047219 */ /* 0x080fe40000011604 */
[----:B------:R-:W-:Y:S01]  /*56f0*/  SEL R0, R66, R0, !P0 ;  /* 0x0000000042007207 */ /* 0x000fe20004000000 */
[----:B------:R-:W-:Y:S01]  /*5700*/  IMAD.HI.U32 R5, R30, R60, RZ ;  /* 0x0000003c1e057227 */ /* 0x000fe200078e00ff */
[----:B------:R-:W-:Y:S03]  /*5710*/  SEL R4, R67, R4, !P3 ;  /* 0x0000000443047207 */ /* 0x000fe60005800000 */
[-C--:B------:R-:W-:Y:S01]  /*5720*/  IMAD.HI.U32 R3, R0, R22.reuse, RZ ;  /* 0x0000001600037227 */ /* 0x080fe200078e00ff */
[----:B------:R-:W-:Y:S03]  /*5730*/  SHF.R.U32.HI R5, RZ, R61, R5 ;  /* 0x0000003dff057219 */ /* 0x000fe60000011605 */
[----:B------:R-:W-:Y:S01]  /*5740*/  IMAD.HI.U32 R2, R4, R22, RZ ;  /* 0x0000001604027227 */ /* 0x000fe200078e00ff */
[----:B------:R-:W-:Y:S02]  /*5750*/  @P2 SHF.R.U32.HI R0, RZ, R23, R3 ;  /* 0x00000017ff002219 */ /* 0x000fe40000011603 */
[----:B------:R-:W-:Y:S02]  /*5760*/  SHF.R.U32.HI R3, RZ, R65, R6 ;  /* 0x00000041ff037219 */ /* 0x000fe40000011606 */
[----:B------:R-:W-:Y:S01]  /*5770*/  @P2 SHF.R.U32.HI R4, RZ, R23, R2 ;  /* 0x00000017ff042219 */ /* 0x000fe20000011602 */
[----:B------:R-:W-:Y:S01]  /*5780*/  IMAD R0, R26, R0, RZ ;  /* 0x000000001a007224 */ /* 0x000fe200078e02ff */
[----:B------:R-:W-:Y:S02]  /*5790*/  SEL R3, R29, R3, !P0 ;  /* 0x000000031d037207 */ /* 0x000fe40004000000 */
[----:B------:R-:W-:Y:S01]  /*57a0*/  SEL R2, R30, R5, !P3 ;  /* 0x000000051e027207 */ /* 0x000fe20005800000 */
[----:B------:R-:W-:Y:S01]  /*57b0*/  IMAD R5, R26, R4, RZ ;  /* 0x000000041a057224 */ /* 0x000fe200078e02ff */
[C---:B------:R-:W-:Y:S01]  /*57c0*/  ISETP.GE.AND P0, PT, R3.reuse, R0, PT ;  /* 0x000000000300720c */ /* 0x040fe20003f06270 */
[C---:B------:R-:W-:Y:S03]  /*57d0*/  IMAD.HI.U32 R0, R3.reuse, R22, RZ ;  /* 0x0000001603007227 */ /* 0x040fe600078e00ff */
[C---:B------:R-:W-:Y:S02]  /*57e0*/  ISETP.GE.OR P0, PT, R2.reuse, R5, P0 ;  /* 0x000000050200720c */ /* 0x040fe40000706670 */
[----:B------:R-:W-:Y:S04]  /*57f0*/  SHF.R.U32.HI R0, RZ, R23, R0 ;  /* 0x00000017ff007219 */ /* 0x000fe80000011600 */
[C---:B------:R-:W-:Y:S05]  /*5800*/  SEL R6, R3.reuse, R0, !P2 ;  /* 0x0000000003067207 */ /* 0x040fea0005000000 */
        /* <DEDUP_REMOVED lines=14> */
[----:B------:R-:W-:Y:S07]  /*58f0*/  IMAD R29, R3, R24, R29 ;  /* 0x00000018031d7224 */ /* 0x000fee00078e021d */
.L_x_86:
[----:B-1----:R-:W-:Y:S01]  /*5900*/  @!P1 ISETP.NE.AND P0, PT, R8, 0x1, PT ;  /* 0x000000010800980c */ /* 0x002fe20003f05270 */
[----:B------:R-:W-:Y:S01]  /*5910*/  @!P1 IMAD.HI.U32 R2, R29, R9, RZ ;  /* 0x000000091d029227 */ /* 0x000fe200078e00ff */
[----:B------:R-:W-:Y:S01]  /*5920*/  R2UR UR5, R15 ;  /* 0x000000000f0572ca */ /* 0x000fe200000e0000 */
[----:B------:R-:W-:Y:S01]  /*5930*/  BSSY.RECONVERGENT B6, `(.L_x_87) ;  /* 0x0000031000067945 */ /* 0x000fe20003800200 */
[----:B------:R-:W-:Y:S01]  /*5940*/  R2UR UR4, R14 ;  /* 0x000000000e0472ca */ /* 0x000fe200000e0000 */
[----:B------:R-:W-:Y:S01]  /*5950*/  @!P1 IMAD.HI.U32 R0, R30, R10, RZ ;  /* 0x0000000a1e009227 */ /* 0x000fe200078e00ff */
[----:B------:R-:W-:Y:S02]  /*5960*/  @!P1 SHF.R.U32.HI R2, RZ, R12, R2 ;  /* 0x0000000cff029219 */ /* 0x000fe40000011602 */
[----:B------:R-:W-:Y:S01]  /*5970*/  @!P1 ISETP.NE.AND P2, PT, R7, 0x1, PT ;  /* 0x000000010700980c */ /* 0x000fe20003f45270 */
[----:B------:R-:W-:Y:S01]  /*5980*/  VIADD R80, R80, 0x1 ;  /* 0x0000000150507836 */ /* 0x000fe20000000000 */
[----:B------:R-:W-:Y:S02]  /*5990*/  @!P1 SEL R2, R29, R2, !P0 ;  /* 0x000000021d029207 */ /* 0x000fe40004000000 */
[----:B------:R-:W-:Y:S02]  /*59a0*/  @!P1 SHF.R.U32.HI R0, RZ, R11, R0 ;  /* 0x0000000bff009219 */ /* 0x000fe40000011600 */
[----:B------:R-:W-:Y:S01]  /*59b0*/  LOP3.LUT P0, RZ, R70, 0x3f0, RZ, 0xc0, !PT ;  /* 0x000003f046ff7812 */ /* 0x000fe2000780c0ff */
[----:B------:R-:W-:Y:S01]  /*59c0*/  USHF.L.U32 UR42, UR5, 0x6, URZ ;  /* 0x00000006052a7899 */ /* 0x000fe200080006ff */
[----:B------:R-:W-:Y:S01]  /*59d0*/  @!P1 SEL R3, R30, R0, !P2 ;  /* 0x000000001e039207 */ /* 0x000fe20005000000 */
[----:B------:R-:W-:Y:S01]  /*59e0*/  USHF.L.U32 UR41, UR4, 0x7, URZ ;  /* 0x0000000704297899 */ /* 0x000fe200080006ff */
[----:B------:R-:W-:Y:S03]  /*59f0*/  @P4 SHF.R.U32.HI R71, RZ, 0x10, R17 ;  /* 0x00000010ff474819 */ /* 0x000fe60000011611 */
[----:B------:R-:W-:Y:S02]  /*5a00*/  @!P1 IMAD.IADD R0, R2, 0x1, -R3 ;  /* 0x0000000102009824 */ /* 0x000fe400078e0a03 */
[----:B------:R-:W-:Y:S02]  /*5a10*/  @!P1 IMAD.IADD R2, R3, 0x1, -R2 ;  /* 0x0000000103029824 */ /* 0x000fe400078e0a02 */
[----:B------:R-:W-:Y:S02]  /*5a20*/  @!P1 IMAD R30, R0, R7, R30 ;  /* 0x00000007001e9224 */ /* 0x000fe400078e021e */
[----:B------:R-:W-:Y:S01]  /*5a30*/  @!P1 IMAD R29, R2, R8, R29 ;  /* 0x00000008021d9224 */ /* 0x000fe200078e021d */
[----:B------:R-:W-:Y:S06]  /*5a40*/  @!P0 BRA `(.L_x_88) ;  /* 0x00000000007c8947 */ /* 0x000fec0003800000 */
[----:B------:R-:W1:Y:S01]  /*5a50*/  LDCU.64 UR8, c[0x4][0x80] ;  /* 0x01001000ff0877ac */ /* 0x000e620008000a00 */
[----:B------:R-:W-:Y:S01]  /*5a60*/  MOV R2, 0x0 ;  /* 0x0000000000027802 */ /* 0x000fe20000000f00 */
[----:B------:R-:W-:Y:S02]  /*5a70*/  HFMA2 R12, -RZ, RZ, 0, 5.9604644775390625e-08 ;  /* 0x00000001ff0c7431 */ /* 0x000fe400000001ff */
[----:B------:R-:W-:Y:S01]  /*5a80*/  IMAD.MOV.U32 R8, RZ, RZ, 0x70 ;  /* 0x00000070ff087424 */ /* 0x000fe200078e00ff */
[----:B------:R2:W3:Y:S01]  /*5a90*/  LDC.64 R14, c[0x4][R2] ;  /* 0x01000000020e7b82 */ /* 0x0004e20000000a00 */
[----:B------:R-:W4:Y:S01]  /*5aa0*/  LDCU.64 UR6, c[0x4][0x88] ;  /* 0x01001100ff0677ac */ /* 0x000f220008000a00 */
[----:B------:R-:W-:Y:S01]  /*5ab0*/  IMAD.MOV.U32 R13, RZ, RZ, RZ ;  /* 0x000000ffff0d7224 */ /* 0x000fe200078e00ff */
[----:B------:R-:W2:Y:S01]  /*5ac0*/  LDCU.64 UR4, c[0x4][0x8] ;  /* 0x01000100ff0477ac */ /* 0x000ea20008000a00 */
[----:B-1----:R-:W-:Y:S01]  /*5ad0*/  MOV R5, UR9 ;  /* 0x0000000900057c02 */ /* 0x002fe20008000f00 */
[----:B------:R-:W-:Y:S01]  /*5ae0*/  IMAD.U32 R4, RZ, RZ, UR8 ;  /* 0x00000008ff047e24 */ /* 0x000fe2000f8e00ff */
[----:B----4-:R-:W-:Y:S01]  /*5af0*/  MOV R7, UR7 ;  /* 0x0000000700077c02 */ /* 0x010fe20008000f00 */
[----:B------:R-:W-:Y:S01]  /*5b00*/  IMAD.U32 R6, RZ, RZ, UR6 ;  /* 0x00000006ff067e24 */ /* 0x000fe2000f8e00ff */
[----:B--2---:R-:W-:Y:S01]  /*5b10*/  MOV R11, UR5 ;  /* 0x00000005000b7c02 */ /* 0x004fe20008000f00 */
[----:B------:R-:W-:Y:S02]  /*5b20*/  IMAD.U32 R10, RZ, RZ, UR4 ;  /* 0x00000004ff0a7e24 */ /* 0x000fe4000f8e00ff */
[----:B------:R-:W-:Y:S07]  /*5b30*/  LEPC R20, `(.L_x_89) ;  /* 0x000000001014794e */ /* 0x000fee0000000000 */
[----:B---3-5:R-:W-:Y:S05]  /*5b40*/  CALL.ABS.NOINC R14 ;  /* 0x000000000e007343 */ /* 0x028fea0003c00000 */
.L_x_89:
[----:B------:R-:W1:Y:S01]  /*5b50*/  LDCU.64 UR8, c[0x4][0x80] ;  /* 0x01001000ff0877ac */ /* 0x000e620008000a00 */
[----:B------:R-:W2:Y:S01]  /*5b60*/  LDC.64 R2, c[0x4][R2] ;  /* 0x0100000002027b82 */ /* 0x000ea20000000a00 */
[----:B------:R-:W-:Y:S02]  /*5b70*/  HFMA2 R12, -RZ, RZ, 0, 5.9604644775390625e-08 ;  /* 0x00000001ff0c7431 */ /* 0x000fe400000001ff */
[----:B------:R-:W-:Y:S02]  /*5b80*/  IMAD.MOV.U32 R8, RZ, RZ, 0x70 ;  /* 0x00000070ff087424 */ /* 0x000fe400078e00ff */
[----:B------:R-:W-:Y:S01]  /*5b90*/  IMAD.MOV.U32 R13, RZ, RZ, RZ ;  /* 0x000000ffff0d7224 */ /* 0x000fe200078e00ff */
[----:B------:R-:W3:Y:S01]  /*5ba0*/  LDCU.64 UR6, c[0x4][0x88] ;  /* 0x01001100ff0677ac */ /* 0x000ee20008000a00 */
[----:B------:R-:W4:Y:S01]  /*5bb0*/  LDCU.64 UR4, c[0x4][0x8] ;  /* 0x01000100ff0477ac */ /* 0x000f220008000a00 */
[----:B-1----:R-:W-:Y:S02]  /*5bc0*/  MOV R4, UR8 ;  /* 0x0000000800047c02 */ /* 0x002fe40008000f00 */
[----:B------:R-:W-:Y:S02]  /*5bd0*/  MOV R5, UR9 ;  /* 0x0000000900057c02 */ /* 0x000fe40008000f00 */
[----:B---3--:R-:W-:Y:S01]  /*5be0*/  MOV R7, UR7 ;  /* 0x0000000700077c02 */ /* 0x008fe20008000f00 */
[----:B------:R-:W-:Y:S01]  /*5bf0*/  IMAD.U32 R6, RZ, RZ, UR6 ;  /* 0x00000006ff067e24 */ /* 0x000fe2000f8e00ff */
[----:B----4-:R-:W-:Y:S01]  /*5c00*/  MOV R11, UR5 ;  /* 0x00000005000b7c02 */ /* 0x010fe20008000f00 */
[----:B------:R-:W-:Y:S02]  /*5c10*/  IMAD.U32 R10, RZ, RZ, UR4 ;  /* 0x00000004ff0a7e24 */ /* 0x000fe4000f8e00ff */
[----:B------:R-:W-:Y:S07]  /*5c20*/  LEPC R20, `(.L_x_88) ;  /* 0x000000001014794e */ /* 0x000fee0000000000 */
[----:B--2---:R-:W-:Y:S05]  /*5c30*/  CALL.ABS.NOINC R2 ;  /* 0x0000000002007343 */ /* 0x004fea0003c00000 */
.L_x_88:
[----:B------:R-:W-:Y:S05]  /*5c40*/  BSYNC.RECONVERGENT B6 ;  /* 0x0000000000067941 */ /* 0x000fea0003800200 */
.L_x_87:
[----:B------:R-:W-:Y:S01]  /*5c50*/  ISETP.NE.U32.AND P4, PT, R58, RZ, PT ;  /* 0x000000ff3a00720c */ /* 0x000fe20003f85070 */
[----:B------:R-:W-:Y:S01]  /*5c60*/  UISETP.NE.AND UP2, UPT, UR44, URZ, UPT ;  /* 0x000000ff2c00728c */ /* 0x000fe2000bf45270 */
[----:B------:R-:W-:Y:S01]  /*5c70*/  ISETP.NE.U32.AND P2, PT, RZ, UR46, PT ;  /* 0x0000002eff007c0c */ /* 0x000fe2000bf45070 */
[----:B------:R-:W-:Y:S01]  /*5c80*/  UISETP.NE.U32.AND UP1, UPT, UR48, URZ, UPT ;  /* 0x000000ff3000728c */ /* 0x000fe2000bf25070 */
[----:B------:R-:W-:Y:S01]  /*5c90*/  ISETP.NE.AND.EX P4, PT, R59, RZ, PT, P4 ;  /* 0x000000ff3b00720c */ /* 0x000fe20003f85340 */
[----:B------:R-:W-:Y:S01]  /*5ca0*/  UPLOP3.LUT UP0, UPT, UPT, UPT, UPT, 0x40, 0x4 ;  /* 0x000000000004789c */ /* 0x000fe20003f0e870 */
[----:B------:R-:W-:Y:S01]  /*5cb0*/  ISETP.NE.AND.EX P2, PT, RZ, UR47, PT, P2 ;  /* 0x0000002fff007c0c */ /* 0x000fe2000bf45320 */
[----:B------:R-:W-:Y:S01]  /*5cc0*/  UISETP.NE.AND.EX UP1, UPT, UR49, URZ, UPT, UP1 ;  /* 0x000000ff3100728c */ /* 0x000fe2000bf25310 */
[----:B------:R-:W-:Y:S04]  /*5cd0*/  PLOP3.LUT P1, PT, PT, PT, UP2, 0x80, 0x8 ;  /* 0x000000000008781c */ /* 0x000fe80003f2f028 */
[----:B------:R-:W-:Y:S06]  /*5ce0*/  @UP2 UPLOP3.LUT UP0, UPT, UPT, UPT, UP1, 0x80, 0x8 ;  /* 0x000000000008289c */ /* 0x000fec0003f0f010 */
[----:B------:R-:W-:Y:S01]  /*5cf0*/  PLOP3.LUT P0, PT, PT, PT, UP0, 0x80, 0x8 ;  /* 0x000000000008781c */ /* 0x000fe20003f0f008 */
[----:B------:R-:W-:Y:S01]  /*5d00*/  @!UPT UIADD3 URZ, UPT, UPT, URZ, URZ, URZ ;  /* 0x000000fffffff290 */ /* 0x000fe2000fffe0ff */
[----:B------:R-:W-:Y:S11]  /*5d10*/  BRA.U !UP1, `(.L_x_90) ;  /* 0x0000000109387547 */ /* 0x000ff6000b800000 */
[----:B------:R-:W-:Y:S01]  /*5d20*/  UISETP.NE.U32.AND UP0, UPT, UR46, URZ, UPT ;  /* 0x000000ff2e00728c */ /* 0x000fe2000bf05070 */
[----:B------:R-:W-:Y:S02]  /*5d30*/  HFMA2 R0, -RZ, RZ, 0, 5.9604644775390625e-08 ;  /* 0x00000001ff007431 */ /* 0x000fe400000001ff */
[----:B------:R-:W-:Y:S01]  /*5d40*/  IMAD.MOV.U32 R64, RZ, RZ, 0x1 ;  /* 0x00000001ff407424 */ /* 0x000fe200078e00ff */
[----:B------:R-:W-:Y:S06]  /*5d50*/  UISETP.NE.AND.EX UP0, UPT, UR47, URZ, UPT, UP0 ;  /* 0x000000ff2f00728c */ /* 0x000fec000bf05300 */
[----:B------:R-:W-:Y:S05]  /*5d60*/  PLOP3.LUT P3, PT, PT, PT, UP0, 0x80, 0x8 ;  /* 0x000000000008781c */ /* 0x000fea0003f6f008 */
[----:B------:R-:W1:Y:S01]  /*5d70*/  @UP0 LDCU.64 UR4, c[0x0][0x888] ;  /* 0x00011100ff0407ac */ /* 0x000e620008000a00 */
[----:B------:R-:W-:Y:S07]  /*5d80*/  @UP0 UIMAD UR6, UR60, UR48, URZ ;  /* 0x000000303c0602a4 */ /* 0x000fee000f8e02ff */
[----:B------:R-:W-:Y:S01]  /*5d90*/  @!P3 PRMT R64, R0, 0x7610, R64 ;  /* 0x000076100040b816 */ /* 0x000fe20000000040 */
[----:B-1----:R-:W-:Y:S06]  /*5da0*/  @UP0 UIMAD.WIDE UR4, UR6, 0x4, UR4 ;  /* 0x00000004060408a5 */ /* 0x002fec000f8e0204 */
[----:B------:R-:W-:Y:S01]  /*5db0*/  IMAD.U32 R2, RZ, RZ, UR4 ;  /* 0x00000004ff027e24 */ /* 0x000fe2000f8e00ff */
[----:B------:R-:W-:Y:S04]  /*5dc0*/  MOV R3, UR5 ;  /* 0x0000000500037c02 */ /* 0x000fe80008000f00 */
[----:B------:R-:W1:Y:S01]  /*5dd0*/  @!UP0 LDCU UR4, c[0x0][0x880] ;  /* 0x00011000ff0487ac */ /* 0x000e620008000800 */
[----:B-----5:R2:W5:Y:S02]  /*5de0*/  @P3 LDG.E R35, desc[UR52][R2.64] ;  /* 0x0000003402233981 */ /* 0x020564000c1e1900 */
[----:B-12---:R-:W-:Y:S02]  /*5df0*/  @!P3 IMAD.U32 R35, RZ, RZ, UR4 ;  /* 0x00000004ff23be24 */ /* 0x006fe4000f8e00ff */
.L_x_90:
[----:B------:R-:W-:Y:S05]  /*5e00*/  @!P4 BRA `(.L_x_91) ;  /* 0x000000000020c947 */ /* 0x000fea0003800000 */
[----:B------:R-:W-:Y:S04]  /*5e10*/  ISETP.NE.U32.AND P3, PT, R56, RZ, PT ;  /* 0x000000ff3800720c */ /* 0x000fe80003f65070 */
[----:B------:R-:W-:Y:S11]  /*5e20*/  ISETP.NE.AND.EX P3, PT, R57, RZ, PT, P3 ;  /* 0x000000ff3900720c */ /* 0x000ff60003f65330 */
[----:B------:R-:W-:Y:S02]  /*5e30*/  @!UPT UIADD3 URZ, UPT, UPT, URZ, URZ, URZ ;  /* 0x000000fffffff290 */ /* 0x000fe4000fffe0ff */
[----:B------:R-:W1:Y:S01]  /*5e40*/  @P3 LDC.64 R2, c[0x0][0x8a8] ;  /* 0x00022a00ff023b82 */ /* 0x000e620000000a00 */
[----:B------:R-:W-:Y:S04]  /*5e50*/  @P3 IMAD R0, R58, UR60, RZ ;  /* 0x0000003c3a003c24 */ /* 0x000fe8000f8e02ff */
[----:B-1----:R-:W-:Y:S05]  /*5e60*/  @P3 IMAD.WIDE R2, R0, 0x4, R2 ;  /* 0x0000000400023825 */ /* 0x002fea00078e0202 */
[----:B-----5:R1:W5:Y:S02]  /*5e70*/  @P3 LDG.E R33, desc[UR52][R2.64] ;  /* 0x0000003402213981 */ /* 0x020364000c1e1900 */
[----:B-1----:R-:W2:Y:S02]  /*5e80*/  @!P3 LDC R33, c[0x0][0x8a0] ;  /* 0x00022800ff21bb82 */ /* 0x002ea40000000800 */
.L_x_91:
[----:B-----5:R-:W-:Y:S01]  /*5e90*/  FSETP.NEU.AND P3, PT, R35, RZ, PT ;  /* 0x000000ff2300720b */ /* 0x020fe20003f6d000 */
[----:B------:R-:W-:Y:S01]  /*5ea0*/  IMAD.SHL.U32 R89, R68, 0x4, RZ ;  /* 0x0000000444597824 */ /* 0x000fe200078e00ff */
[----:B------:R-:W-:Y:S01]  /*5eb0*/  SEL R4, RZ, 0xffffffff, P2 ;  /* 0xffffffffff047807 */ /* 0x000fe20001000000 */
[----:B------:R-:W-:Y:S01]  /*5ec0*/  BSSY B1, `(.L_x_92) ;  /* 0x0000043000017945 */ /* 0x000fe20003800000 */
[----:B------:R-:W-:Y:S01]  /*5ed0*/  @P1 LOP3.LUT P2, RZ, R64, 0xff, RZ, 0xc0, !PT ;  /* 0x000000ff40ff1812 */ /* 0x000fe2000784c0ff */
[----:B------:R-:W-:Y:S01]  /*5ee0*/  VIADD R84, R89, UR36 ;  /* 0x0000002459547c36 */ /* 0x000fe20008000000 */
[----:B------:R-:W-:Y:S01]  /*5ef0*/  @P1 SEL R0, RZ, 0xffffffff, P3 ;  /* 0xffffffffff001807 */ /* 0x000fe20001800000 */
[----:B------:R-:W-:Y:S01]  /*5f00*/  IMAD.MOV.U32 R90, RZ, RZ, 0x1 ;  /* 0x00000001ff5a7424 */ /* 0x000fe200078e00ff */
[----:B------:R-:W-:Y:S01]  /*5f10*/  LOP3.LUT R74, R74, 0x1, RZ, 0x3c, !PT ;  /* 0x000000014a4a7812 */ /* 0x000fe200078e3cff */
[----:B------:R-:W-:Y:S01]  /*5f20*/  IMAD.MOV.U32 R88, RZ, RZ, RZ ;  /* 0x000000ffff587224 */ /* 0x000fe200078e00ff */
[----:B------:R-:W-:Y:S02]  /*5f30*/  @P0 SEL R0, R4, R0, !P2 ;  /* 0x0000000004000207 */ /* 0x000fe40005000000 */
[----:B------:R-:W-:Y:S02]  /*5f40*/  CS2R R54, SRZ ;  /* 0x0000000000367805 */ /* 0x000fe4000001ff00 */
[----:B------:R-:W-:Y:S02]  /*5f50*/  LEA R86, R31, UR36, 0x3 ;  /* 0x000000241f567c11 */ /* 0x000fe4000f8e18ff */
[----:B------:R-:W-:Y:S02]  /*5f60*/  CS2R R52, SRZ ;  /* 0x0000000000347805 */ /* 0x000fe4000001ff00 */
[----:B------:R-:W-:Y:S02]  /*5f70*/  @P1 LOP3.LUT R0, R0, 0x1, RZ, 0xc0, !PT ;  /* 0x0000000100001812 */ /* 0x000fe400078ec0ff */
[----:B------:R-:W-:Y:S02]  /*5f80*/  CS2R R50, SRZ ;  /* 0x0000000000327805 */ /* 0x000fe4000001ff00 */
[----:B------:R-:W-:Y:S02]  /*5f90*/  SHF.L.U32 R2, R73, 0x1f, RZ ;  /* 0x0000001f49027819 */ /* 0x000fe400000006ff */
[----:B------:R-:W-:Y:S02]  /*5fa0*/  CS2R R48, SRZ ;  /* 0x0000000000307805 */ /* 0x000fe4000001ff00 */
[----:B------:R-:W-:Y:S02]  /*5fb0*/  ISETP.NE.U32.OR P6, PT, R0, 0x1, !P1 ;  /* 0x000000010000780c */ /* 0x000fe40004fc5470 */
[----:B------:R-:W-:Y:S02]  /*5fc0*/  CS2R R46, SRZ ;  /* 0x00000000002e7805 */ /* 0x000fe4000001ff00 */
[----:B------:R-:W-:Y:S02]  /*5fd0*/  PLOP3.LUT P2, PT, PT, PT, UP1, 0x80, 0x8 ;  /* 0x000000000008781c */ /* 0x000fe40003f4f018 */
[----:B------:R-:W-:Y:S02]  /*5fe0*/  CS2R R44, SRZ ;  /* 0x00000000002c7805 */ /* 0x000fe4000001ff00 */
[----:B------:R-:W-:Y:S02]  /*5ff0*/  LEA.HI R34, R31, R31, RZ, 0x1 ;  /* 0x0000001f1f227211 */ /* 0x000fe400078f08ff */
[----:B------:R-:W-:Y:S02]  /*6000*/  CS2R R42, SRZ ;  /* 0x00000000002a7805 */ /* 0x000fe4000001ff00 */
[----:B------:R-:W-:Y:S02]  /*6010*/  LOP3.LUT P4, R79, R64, 0xff, RZ, 0xc0, !PT ;  /* 0x000000ff404f7812 */ /* 0x000fe4000788c0ff */
[----:B------:R-:W-:Y:S02]  /*6020*/  CS2R R40, SRZ ;  /* 0x0000000000287805 */ /* 0x000fe4000001ff00 */
[----:B------:R-:W-:Y:S01]  /*6030*/  SEL R3, RZ, 0xffffffff, P3 ;  /* 0xffffffffff037807 */ /* 0x000fe20001800000 */
[----:B------:R-:W-:Y:S01]  /*6040*/  VIADD R83, R84, 0x400 ;  /* 0x0000040054537836 */ /* 0x000fe20000000000 */
[----:B------:R-:W-:Y:S01]  /*6050*/  P2R R81, PR, RZ, 0x40 ;  /* 0x00000040ff517803 */ /* 0x000fe20000000000 */
[----:B------:R-:W-:Y:S01]  /*6060*/  IMAD.IADD R82, R75, 0x1, R84 ;  /* 0x000000014b527824 */ /* 0x000fe200078e0254 */
[----:B------:R-:W-:Y:S02]  /*6070*/  @P6 SHF.L.U32 R0, R74, 0x1f, RZ ;  /* 0x0000001f4a006819 */ /* 0x000fe400000006ff */
[----:B------:R-:W-:Y:S02]  /*6080*/  @P2 SEL R3, R4, R3, !P4 ;  /* 0x0000000304032207 */ /* 0x000fe40006000000 */
[----:B------:R1:W3:Y:S02]  /*6090*/  @P6 SYNCS.PHASECHK.TRANS64.TRYWAIT P1, [UR36+0x20], R0 ;  /* 0x00002000ff0065a7 */ /* 0x0002e40008021124 */
[----:B------:R-:W-:Y:S04]  /*60a0*/  LOP3.LUT R3, R3, 0x1, RZ, 0xc0, !PT ;  /* 0x0000000103037812 */ /* 0x000fe800078ec0ff */
[----:B------:R-:W-:Y:S04]  /*60b0*/  ISETP.NE.U32.AND P5, PT, R3, 0x1, PT ;  /* 0x000000010300780c */ /* 0x000fe80003fa5070 */
[----:B------:R-:W-:Y:S01]  /*60c0*/  P2R R91, PR, RZ, 0x20 ;  /* 0x00000020ff5b7803 */ /* 0x000fe20000000000 */
[----:B------:R4:W2:Y:S01]  /*60d0*/  SYNCS.PHASECHK.TRANS64.TRYWAIT P0, [R86+URZ+0x90], R2 ;  /* 0x00009002560075a7 */ /* 0x0008a200080011ff */
[C---:B-1----:R-:W-:Y:S01]  /*60e0*/  IMAD.SHL.U32 R0, R34.reuse, 0x40, RZ ;  /* 0x0000004022007824 */ /* 0x042fe200078e00ff */
[----:B------:R-:W-:Y:S04]  /*60f0*/  LOP3.LUT R34, R34, 0xffe, RZ, 0xc0, !PT ;  /* 0x00000ffe22227812 */ /* 0x000fe800078ec0ff */
[----:B------:R-:W-:Y:S01]  /*6100*/  LOP3.LUT R0, R0, 0xffffff80, RZ, 0xc0, !PT ;  /* 0xffffff8000007812 */ /* 0x000fe200078ec0ff */
[----:B------:R-:W-:Y:S04]  /*6110*/  IMAD.IADD R34, R31, 0x1, -R34 ;  /* 0x000000011f227824 */ /* 0x000fe800078e0a22 */
[----:B------:R-:W-:Y:S04]  /*6120*/  IMAD.IADD R0, R32, 0x1, R0 ;  /* 0x0000000120007824 */ /* 0x000fe800078e0200 */
[----:B------:R-:W-:Y:S01]  /*6130*/  IMAD R34, R34, 0x100000, R0 ;  /* 0x0010000022227824 */ /* 0x000fe200078e0200 */
[----:B---3--:R-:W-:Y:S01]  /*6140*/  @P6 SEL R90, RZ, 0x1, !P1 ;  /* 0x00000001ff5a6807 */ /* 0x008fe20004800000 */
[----:B----4-:R-:W-:Y:S06]  /*6150*/  @!P6 BRA `(.L_x_93) ;  /* 0x000000000064e947 */ /* 0x010fec0003800000 */
[----:B------:R-:W-:Y:S01]  /*6160*/  @P5 IMAD R5, R76, 0x4, R83 ;  /* 0x000000044c055824 */ /* 0x000fe200078e0253 */
[----:B------:R-:W-:Y:S01]  /*6170*/  ISETP.NE.AND P1, PT, R90, RZ, PT ;  /* 0x000000ff5a00720c */ /* 0x000fe20003f25270 */
[----:B------:R-:W-:Y:S01]  /*6180*/  IMAD.MOV.U32 R54, RZ, RZ, RZ ;  /* 0x000000ffff367224 */ /* 0x000fe200078e00ff */
[----:B------:R-:W-:Y:S01]  /*6190*/  BSSY B0, `(.L_x_94) ;  /* 0x000000d000007945 */ /* 0x000fe20003800000 */
[----:B------:R-:W-:Y:S01]  /*61a0*/  @P5 IMAD.IADD R4, R75, 0x1, R5 ;  /* 0x000000014b045824 */ /* 0x000fe200078e0205 */
[----:B------:R-:W-:Y:S02]  /*61b0*/  CS2R R50, SRZ ;  /* 0x0000000000327805 */ /* 0x000fe4000001ff00 */
[----:B------:R-:W-:Y:S02]  /*61c0*/  CS2R R48, SRZ ;  /* 0x0000000000307805 */ /* 0x000fe4000001ff00 */
[----:B------:R-:W-:Y:S02]  /*61d0*/  CS2R R52, SRZ ;  /* 0x0000000000347805 */ /* 0x000fe4000001ff00 */
[----:B------:R-:W-:Y:S02]  /*61e0*/  CS2R R42, SRZ ;  /* 0x00000000002a7805 */ /* 0x000fe4000001ff00 */
[----:B------:R-:W-:Y:S02]  /*61f0*/  CS2R R40, SRZ ;  /* 0x0000000000287805 */ /* 0x000fe4000001ff00 */
[----:B------:R-:W-:Y:S02]  /*6200*/  CS2R R46, SRZ ;  /* 0x00000000002e7805 */ /* 0x000fe4000001ff00 */
[----:B------:R-:W-:Y:S01]  /*6210*/  CS2R R44, SRZ ;  /* 0x00000000002c7805 */ /* 0x000fe2000001ff00 */
[----:B------:R-:W-:Y:S06]  /*6220*/  @P1 BRA `(.L_x_95) ;  /* 0x00000000000c1947 */ /* 0x000fec0003800000 */
[----:B------:R-:W-:Y:S04]  /*6230*/  SHF.L.U32 R3, R74, 0x1f, RZ ;  /* 0x0000001f4a037819 */ /* 0x000fe800000006ff */
[----:B------:R-:W1:Y:S02]  /*6240*/  SYNCS.PHASECHK.TRANS64.TRYWAIT P1, [UR36+0x20], R3 ;  /* 0x00002003ff0075a7 */ /* 0x000e640008021124 */
[----:B-1----:R-:W-:Y:S05]  /*6250*/  @!P1 BRA `(.L_x_96) ;  /* 0x0000002800589947 */ /* 0x002fea0003800000 */
.L_x_95:
[----:B------:R-:W-:Y:S05]  /*6260*/  BSYNC B0 ;  /* 0x0000000000007941 */ /* 0x000fea0003800000 */
.L_x_94:
[----:B------:R-:W-:Y:S01]  /*6270*/  ISETP.NE.AND P1, PT, R91, RZ, PT ;  /* 0x000000ff5b00720c */ /* 0x000fe20003f25270 */
[----:B------:R-:W-:Y:S11]  /*6280*/  HFMA2 R88, -RZ, RZ, 0, 5.9604644775390625e-08 ;  /* 0x00000001ff587431 */ /* 0x000ff600000001ff */
[----:B------:R-:W-:Y:S01]  /*6290*/  @!UPT UIADD3 URZ, UPT, UPT, URZ, URZ, URZ ;  /* 0x000000fffffff290 */ /* 0x000fe2000fffe0ff */
[----:B------:R-:W-:Y:S05]  /*62a0*/  @P1 WARPSYNC.ALL ;  /* 0x0000000000001948 */ /* 0x000fea0003800000 */
[----:B------:R3:W4:Y:S04]  /*62b0*/  @P1 LDSM.16.M88.4 R48, [R5] ;  /* 0x000000000530183b */ /* 0x0007280000000200 */
[----:B------:R3:W1:Y:S04]  /*62c0*/  @P1 LDSM.16.M88.4 R52, [R4] ;  /* 0x000000000434183b */ /* 0x0006680000000200 */
[----:B------:R3:W1:Y:S04]  /*62d0*/  @P1 LDSM.16.M88.4 R40, [R89+UR36+0x400] ;  /* 0x000400245928183b */ /* 0x0006680008000200 */
[----:B------:R3:W1:Y:S02]  /*62e0*/  @P1 LDSM.16.M88.4 R44, [R82+0x400] ;  /* 0x00040000522c183b */ /* 0x0006640000000200 */
.L_x_93:
[----:B------:R-:W-:Y:S05]  /*62f0*/  BSYNC B1 ;  /* 0x0000000000017941 */ /* 0x000fea0003800000 */
.L_x_92:
[----:B-1----:R-:W-:Y:S04]  /*6300*/  SHF.R.U32.HI R0, RZ, 0x15, R34 ;  /* 0x00000015ff007819 */ /* 0x002fe80000011622 */
[----:B------:R-:W-:Y:S01]  /*6310*/  LOP3.LUT P1, RZ, R0, 0x3, R69, 0x48, !PT ;  /* 0x0000000300ff7812 */ /* 0x000fe20007824845 */
[----:B------:R-:W-:Y:S01]  /*6320*/  @!UPT UIADD3 URZ, UPT, UPT, URZ, URZ, URZ ;  /* 0x000000fffffff290 */ /* 0x000fe2000fffe0ff */
[----:B--2---:R-:W-:Y:S11]  /*6330*/  @P0 BRA `(.L_x_97) ;  /* 0x0000000000080947 */ /* 0x004ff60003800000 */
[----:B------:R-:W1:Y:S02]  /*6340*/  SYNCS.PHASECHK.TRANS64.TRYWAIT P0, [R86+URZ+0x90], R2 ;  /* 0x00009002560075a7 */ /* 0x000e6400080011ff */
[----:B-1----:R-:W-:Y:S05]  /*6350*/  @!P0 BRA `(.L_x_98) ;  /* 0x0000002800308947 */ /* 0x002fea0003800000 */
.L_x_97:
[----:B------:R-:W-:Y:S05]  /*6360*/  @!P1 BRA `(.L_x_99) ;  /* 0x0000000000409947 */ /* 0x000fea0003800000 */
[----:B------:R-:W3:Y:S01]  /*6370*/  LDCU.64 UR8, c[0x4][0x70] ;  /* 0x01000e00ff0877ac */ /* 0x000ee20008000a00 */
[----:B------:R-:W-:Y:S01]  /*6380*/  MOV R3, 0x0 ;  /* 0x0000000000037802 */ /* 0x000fe20000000f00 */
[----:B------:R-:W-:Y:S02]  /*6390*/  HFMA2 R12, -RZ, RZ, 0, 5.9604644775390625e-08 ;  /* 0x00000001ff0c7431 */ /* 0x000fe400000001ff */
[----:B------:R-:W-:Y:S02]  /*63a0*/  IMAD.MOV.U32 R8, RZ, RZ, 0x192 ;  /* 0x00000192ff087424 */ /* 0x000fe400078e00ff */
[----:B------:R-:W-:Y:S01]  /*63b0*/  IMAD.MOV.U32 R13, RZ, RZ, RZ ;  /* 0x000000ffff0d7224 */ /* 0x000fe200078e00ff */
[----:B------:R-:W2:Y:S01]  /*63c0*/  LDCU.64 UR6, c[0x4][0x78] ;  /* 0x01000f00ff0677ac */ /* 0x000ea20008000a00 */
[----:B-1----:R-:W1:Y:S01]  /*63d0*/  LDC.64 R2, c[0x4][R3] ;  /* 0x0100000003027b82 */ /* 0x002e620000000a00 */
[----:B------:R-:W5:Y:S01]  /*63e0*/  LDCU.64 UR4, c[0x4][0x10] ;  /* 0x01000200ff0477ac */ /* 0x000f620008000a00 */
[----:B---3--:R-:W-:Y:S01]  /*63f0*/  MOV R5, UR9 ;  /* 0x0000000900057c02 */ /* 0x008fe20008000f00 */
[----:B------:R-:W-:Y:S01]  /*6400*/  IMAD.U32 R4, RZ, RZ, UR8 ;  /* 0x00000008ff047e24 */ /* 0x000fe2000f8e00ff */
[----:B--2---:R-:W-:Y:S01]  /*6410*/  MOV R7, UR7 ;  /* 0x0000000700077c02 */ /* 0x004fe20008000f00 */
[----:B------:R-:W-:Y:S01]  /*6420*/  IMAD.U32 R6, RZ, RZ, UR6 ;  /* 0x00000006ff067e24 */ /* 0x000fe2000f8e00ff */
[----:B-----5:R-:W-:Y:S01]  /*6430*/  MOV R11, UR5 ;  /* 0x00000005000b7c02 */ /* 0x020fe20008000f00 */
[----:B------:R-:W-:Y:S02]  /*6440*/  IMAD.U32 R10, RZ, RZ, UR4 ;  /* 0x00000004ff0a7e24 */ /* 0x000fe4000f8e00ff */
[----:B------:R-:W-:Y:S07]  /*6450*/  LEPC R20, `(.L_x_99) ;  /* 0x000000001014794e */ /* 0x000fee0000000000 */
[----:B-1--4-:R-:W-:Y:S05]  /*6460*/  CALL.ABS.NOINC R2 ;  /* 0x0000000002007343 */ /* 0x012fea0003c00000 */
.L_x_99:
[----:B------:R-:W-:Y:S05]  /*6470*/  WARPSYNC.ALL ;  /* 0x0000000000007948 */ /* 0x000fea0003800000 */
[----:B------:R-:W-:Y:S01]  /*6480*/  R2UR UR4, R34 ;  /* 0x00000000220472ca */ /* 0x000fe200000e0000 */
[----:B------:R-:W-:Y:S01]  /*6490*/  BSSY.RECONVERGENT B0, `(.L_x_100) ;  /* 0x000003c000007945 */ /* 0x000fe20003800200 */
[----:B------:R-:W-:Y:S02]  /*64a0*/  SHF.L.U32 R87, R76, 0x2, RZ ;  /* 0x000000024c577819 */ /* 0x000fe400000006ff */
[----:B------:R-:W-:Y:S02]  /*64b0*/  ISETP.NE.AND P0, PT, R77, RZ, PT ;  /* 0x000000ff4d00720c */ /* 0x000fe40003f05270 */
[----:B------:R-:W-:Y:S04]  /*64c0*/  IADD3 R83, PT, PT, R83, R87, RZ ;  /* 0x0000005753537210 */ /* 0x000fe80007ffe0ff */
[----:B------:R-:W-:Y:S03]  /*64d0*/  IADD3 R85, PT, PT, R75, R83, RZ ;  /* 0x000000534b557210 */ /* 0x000fe60007ffe0ff */
[----:B---3--:R-:W2:Y:S02]  /*64e0*/  LDTM.16dp128bit.x8 R4, tmem[UR4] ;  /* 0x00000004000479ee */ /* 0x008ea40008180000 */
[C---:B--2---:R-:W-:Y:S01]  /*64f0*/  FMUL R0, R33.reuse, R4 ;  /* 0x0000000421007220 */ /* 0x044fe20000400000 */
[C---:B-1----:R-:W-:Y:S01]  /*6500*/  FMUL R2, R33.reuse, R5 ;  /* 0x0000000521027220 */ /* 0x042fe20000400000 */
[C---:B------:R-:W-:Y:S01]  /*6510*/  FMUL R3, R33.reuse, R6 ;  /* 0x0000000621037220 */ /* 0x040fe20000400000 */
[----:B------:R-:W-:Y:S01]  /*6520*/  FMUL R7, R33, R7 ;  /* 0x0000000721077220 */ /* 0x000fe20000400000 */
[----:B------:R-:W-:Y:S01]  /*6530*/  FFMA R36, R35, R40, R0 ;  /* 0x0000002823247223 */ /* 0x000fe20000000000 */
        /* <DEDUP_REMOVED lines=10> */
[----:B------:R1:W-:Y:S01]  /*65e0*/  STSM.16.M88.4 [R84+0x400], R36 ;  /* 0x0004002454007844 */ /* 0x0003e20000000200 */
[----:B------:R-:W-:Y:S01]  /*65f0*/  FMUL R9, R33, R13 ;  /* 0x0000000d21097220 */ /* 0x000fe20000400000 */
[----:B------:R-:W-:Y:S01]  /*6600*/  FFMA R6, R35, R46, R6 ;  /* 0x0000002e23067223 */ /* 0x000fe20000000006 */
[----:B------:R-:W-:Y:S01]  /*6610*/  FMUL R10, R33, R14 ;  /* 0x0000000e210a7220 */ /* 0x000fe20000400000 */
[----:B------:R-:W-:Y:S01]  /*6620*/  FFMA R7, R35, R47, R11 ;  /* 0x0000002f23077223 */ /* 0x000fe2000000000b */
[----:B------:R-:W-:Y:S01]  /*6630*/  FMUL R15, R33, R15 ;  /* 0x0000000f210f7220 */ /* 0x000fe20000400000 */
[----:B----4-:R-:W-:Y:S01]  /*6640*/  FFMA R8, R35, R48, R8 ;  /* 0x0000003023087223 */ /* 0x010fe20000000008 */
        /* <DEDUP_REMOVED lines=8> */
[C---:B------:R-:W-:Y:S01]  /*66d0*/  FFMA R12, R35.reuse, R52, R12 ;  /* 0x00000034230c7223 */ /* 0x040fe2000000000c */
[C---:B------:R-:W-:Y:S01]  /*66e0*/  FFMA R13, R35.reuse, R53, R13 ;  /* 0x00000035230d7223 */ /* 0x040fe2000000000d */
[C---:B------:R-:W-:Y:S01]  /*66f0*/  FFMA R14, R35.reuse, R54, R14 ;  /* 0x00000036230e7223 */ /* 0x040fe2000000000e */
[----:B------:R1:W-:Y:S01]  /*6700*/  STSM.16.M88.4 [R83], R8 ;  /* 0x0000000853007844 */ /* 0x0003e20000000200 */
[----:B------:R-:W-:Y:S05]  /*6710*/  FFMA R15, R35, R55, R19 ;  /* 0x00000037230f7223 */ /* 0x000fea0000000013 */
[----:B------:R1:W-:Y:S01]  /*6720*/  STSM.16.M88.4 [R85], R12 ;  /* 0x0000000c55007844 */ /* 0x0003e20000000200 */
[----:B------:R-:W-:Y:S01]  /*6730*/  @!PT LDS RZ, [RZ] ;  /* 0x00000000fffff984 */ /* 0x000fe20000000800 */
[----:B------:R-:W-:Y:S01]  /*6740*/  @!PT LDS RZ, [RZ] ;  /* 0x00000000fffff984 */ /* 0x000fe20000000800 */
[----:B------:R-:W-:Y:S01]  /*6750*/  @!PT LDS RZ, [RZ] ;  /* 0x00000000fffff984 */ /* 0x000fe20000000800 */
[----:B------:R-:W-:Y:S01]  /*6760*/  @!PT LDS RZ, [RZ] ;  /* 0x00000000fffff984 */ /* 0x000fe20000000800 */
[----:B------:R2:W-:Y:S06]  /*6770*/  MEMBAR.ALL.CTA ;  /* 0x0000000000007992 */ /* 0x0005ec0000008000 */
[----:B--2---:R-:W2:Y:S02]  /*6780*/  FENCE.VIEW.ASYNC.S ;  /* 0x00000000000073c6 */ /* 0x004ea40000000000 */
[----:B--2---:R-:W-:Y:S06]  /*6790*/  BAR.SYNC.DEFER_BLOCKING 0x1, 0x80 ;  /* 0x0042000000007b1d */ /* 0x004fec0000010000 */
[----:B------:R-:W-:Y:S05]  /*67a0*/  @P0 BRA `(.L_x_101) ;  /* 0x0000000000280947 */ /* 0x000fea0003800000 */
[----:B------:R-:W-:Y:S01]  /*67b0*/  UIADD3 UR4, UPT, UPT, UR36, 0x400, URZ ;  /* 0x0000040024047890 */ /* 0x000fe2000fffe0ff */
[----:B------:R-:W-:Y:S05]  /*67c0*/  UMOV UR43, UR60 ;  /* 0x0000003c002b7c82 */ /* 0x000fea0008000000 */
[----:B------:R-:W-:Y:S01]  /*67d0*/  MOV R70, UR4 ;  /* 0x0000000400467c02 */ /* 0x000fe20008000f00 */
[----:B------:R-:W-:Y:S03]  /*67e0*/  UIADD3 UR4, UP0, UPT, UR50, 0x680, URZ ;  /* 0x0000068032047890 */ /* 0x000fe6000ff1e0ff */
[----:B------:R-:W-:Y:S01]  /*67f0*/  R2UR UR40, R70 ;  /* 0x00000000462872ca */ /* 0x000fe200000e0000 */
[----:B------:R-:W-:Y:S11]  /*6800*/  UIADD3.X UR5, UPT, UPT, URZ, UR51, URZ, UP0, !UPT ;  /* 0x00000033ff057290 */ /* 0x000ff600087fe4ff */
[----:B------:R-:W-:Y:S01]  /*6810*/  @!UPT UIADD3 URZ, UPT, UPT, URZ, URZ, URZ ;  /* 0x000000fffffff290 */ /* 0x000fe2000fffe0ff */
[----:B------:R2:W-:Y:S01]  /*6820*/  UTMASTG.3D [UR40], [UR4] ;  /* 0x00000028040073b5 */ /* 0x0005e20008010000 */
[----:B------:R0:W-:Y:S01]  /*6830*/  UTMACMDFLUSH ;  /* 0x00000000000079b7 */ /* 0x0001e20000000000 */
[----:B--2---:R-:W-:Y:S04]  /*6840*/  DEPBAR.LE SB0, 0x1 ;  /* 0x000080400000791a */ /* 0x004fe80000000000 */
.L_x_101:
[----:B------:R-:W-:Y:S05]  /*6850*/  BSYNC.RECONVERGENT B0 ;  /* 0x0000000000007941 */ /* 0x000fea0003800200 */
.L_x_100:
[----:B------:R-:W-:Y:S01]  /*6860*/  BAR.SYNC.DEFER_BLOCKING 0x1, 0x80 ;  /* 0x0042000000007b1d */ /* 0x000fe20000010000 */
[----:B------:R-:W-:Y:S01]  /*6870*/  ISETP.NE.AND P1, PT, R81, RZ, PT ;  /* 0x000000ff5100720c */ /* 0x000fe20003f25270 */
[----:B------:R-:W-:Y:S01]  /*6880*/  UISETP.NE.AND UP0, UPT, UR39, URZ, UPT ;  /* 0x000000ff2700728c */ /* 0x000fe2000bf05270 */
[----:B------:R-:W-:Y:S11]  /*6890*/  LEA R2, R88, UR36, 0x3 ;  /* 0x0000002458027c11 */ /* 0x000ff6000f8e18ff */
[----:B------:R-:W-:Y:S01]  /*68a0*/  @P1 SHF.L.U32 R3, R74, 0x1f, RZ ;  /* 0x0000001f4a031819 */ /* 0x000fe200000006ff */
[----:B------:R-:W-:Y:S06]  /*68b0*/  BRA.U !UP0, `(.L_x_102) ;  /* 0x0000000108247547 */ /* 0x000fec000b800000 */
[----:B-1----:R-:W-:Y:S01]  /*68c0*/  IMAD.U32 R4, RZ, RZ, UR37 ;  /* 0x00000025ff047e24 */ /* 0x002fe2000f8e00ff */
[----:B------:R-:W-:Y:S01]  /*68d0*/  MOV R0, UR45 ;  /* 0x0000002d00007c02 */ /* 0x000fe20008000f00 */
[----:B------:R-:W-:Y:S03]  /*68e0*/  UIADD3 UR4, UPT, UPT, UR37, 0x1, URZ ;  /* 0x0000000125047890 */ /* 0x000fe6000fffe0ff */
[----:B------:R-:W-:Y:S01]  /*68f0*/  @P1 LEA R4, R4, UR36, 0x3 ;  /* 0x0000002404041c11 */ /* 0x000fe2000f8e18ff */
[----:B------:R-:W-:Y:S04]  /*6900*/  UISETP.NE.AND UP0, UPT, UR4, 0x4, UPT ;  /* 0x000000040400788c */ /* 0x000fe8000bf05270 */
[----:B------:R-:W-:Y:S01]  /*6910*/  @P1 VIADD R4, R4, 0x40 ;  /* 0x0000004004041836 */ /* 0x000fe20000000000 */
[----:B------:R-:W-:Y:S04]  /*6920*/  USEL UR37, UR4, URZ, UP0 ;  /* 0x000000ff04257287 */ /* 0x000fe80008000000 */
[----:B------:R-:W-:Y:S04]  /*6930*/  @P1 PRMT R0, R0, 0x654, R4 ;  /* 0x0000065400001816 */ /* 0x000fe80000000004 */
[----:B------:R2:W-:Y:S04]  /*6940*/  @P1 SYNCS.ARRIVE.TRANS64.RED.A1T0 RZ, [R0+URZ], RZ ;  /* 0x000000ff00ff19a7 */ /* 0x0005e800081004ff */
.L_x_102:
[----:B------:R-:W3:Y:S01]  /*6950*/  @P1 SYNCS.PHASECHK.TRANS64.TRYWAIT P0, [R2+URZ+0x20], R3 ;  /* 0x00002003020015a7 */ /* 0x000ee200080011ff */
[----:B------:R-:W-:Y:S01]  /*6960*/  BSSY B1, `(.L_x_103) ;  /* 0x0000017000017945 */ /* 0x000fe20003800000 */
[----:B---3--:R-:W-:Y:S03]  /*6970*/  @P1 SEL R90, RZ, 0x1, !P0 ;  /* 0x00000001ff5a1807 */ /* 0x008fe60004000000 */
[----:B------:R-:W-:Y:S05]  /*6980*/  @!P1 BRA `(.L_x_104) ;  /* 0x0000000000509947 */ /* 0x000fea0003800000 */
[----:B------:R-:W-:Y:S01]  /*6990*/  ISETP.NE.AND P1, PT, R91, RZ, PT ;  /* 0x000000ff5b00720c */ /* 0x000fe20003f25270 */
[----:B------:R-:W-:Y:S01]  /*69a0*/  BSSY B0, `(.L_x_105) ;  /* 0x000000a000007945 */ /* 0x000fe20003800000 */
[----:B------:R-:W-:Y:S11]  /*69b0*/  ISETP.NE.AND P0, PT, R90, RZ, PT ;  /* 0x000000ff5a00720c */ /* 0x000ff60003f05270 */
[----:B-1----:R-:W-:Y:S04]  /*69c0*/  @P1 IMAD R5, R88, 0x2000, R89 ;  /* 0x0000200058051824 */ /* 0x002fe800078e0259 */
[----:B------:R-:W-:Y:S05]  /*69d0*/  @P1 VIADD R4, R5, UR36 ;  /* 0x0000002405041c36 */ /* 0x000fea0008000000 */
[----:B------:R-:W-:Y:S01]  /*69e0*/  @P1 IADD3 R3, PT, PT, R87, R4, RZ ;  /* 0x0000000457031210 */ /* 0x000fe20007ffe0ff */
[----:B------:R-:W-:Y:S01]  /*69f0*/  @P1 IMAD.IADD R4, R75, 0x1, R4 ;  /* 0x000000014b041824 */ /* 0x000fe200078e0204 */
[----:B------:R-:W-:Y:S06]  /*6a00*/  @P0 BRA `(.L_x_106) ;  /* 0x00000000000c0947 */ /* 0x000fec0003800000 */
[----:B--2---:R-:W-:Y:S04]  /*6a10*/  SHF.L.U32 R0, R74, 0x1f, RZ ;  /* 0x0000001f4a007819 */ /* 0x004fe800000006ff */
[----:B------:R-:W1:Y:S02]  /*6a20*/  SYNCS.PHASECHK.TRANS64.TRYWAIT P0, [R2+URZ+0x20], R0 ;  /* 0x00002000020075a7 */ /* 0x000e6400080011ff */
[----:B-1----:R-:W-:Y:S05]  /*6a30*/  @!P0 BRA `(.L_x_107) ;  /* 0x00000020008c8947 */ /* 0x002fea0003800000 */
.L_x_106:
[----:B------:R-:W-:Y:S05]  /*6a40*/  BSYNC B0 ;  /* 0x0000000000007941 */ /* 0x000fea0003800000 */
.L_x_105:
[----:B------:R-:W-:Y:S02]  /*6a50*/  ISETP.NE.AND P0, PT, R91, RZ, PT ;  /* 0x000000ff5b00720c */ /* 0x000fe40003f05270 */
[----:B------:R-:W-:Y:S11]  /*6a60*/  IADD3 R88, PT, PT, R88, 0x1, RZ ;  /* 0x0000000158587810 */ /* 0x000ff60007ffe0ff */
[----:B-12---:R-:W-:Y:S01]  /*6a70*/  @P0 IMAD.IADD R0, R75, 0x1, R3 ;  /* 0x000000014b000824 */ /* 0x006fe200078e0203 */
[----:B------:R-:W-:Y:S05]  /*6a80*/  @P0 WARPSYNC.ALL ;  /* 0x0000000000000948 */ /* 0x000fea0003800000 */
[----:B------:R3:W4:Y:S04]  /*6a90*/  @P0 LDSM.16.M88.4 R40, [R5+UR36+0x400] ;  /* 0x000400240528083b */ /* 0x0007280008000200 */
[----:B------:R3:W1:Y:S04]  /*6aa0*/  @P0 LDSM.16.M88.4 R44, [R4+0x400] ;  /* 0x00040000042c083b */ /* 0x0006680000000200 */
[----:B------:R3:W2:Y:S04]  /*6ab0*/  @P0 LDSM.16.M88.4 R48, [R3+0x400] ;  /* 0x000400000330083b */ /* 0x0006a80000000200 */
[----:B------:R3:W1:Y:S02]  /*6ac0*/  @P0 LDSM.16.M88.4 R52, [R0+0x400] ;  /* 0x000400000034083b */ /* 0x0006640000000200 */
.L_x_104:
[----:B------:R-:W-:Y:S05]  /*6ad0*/  BSYNC B1 ;  /* 0x0000000000017941 */ /* 0x000fea0003800000 */
.L_x_103:
[----:B--23--:R-:W-:Y:S05]  /*6ae0*/  VIADD R0, R34, 0x20 ;  /* 0x0000002022007836 */ /* 0x00cfea0000000000 */
[----:B------:R-:W-:Y:S04]  /*6af0*/  SHF.R.U32.HI R0, RZ, 0x15, R0 ;  /* 0x00000015ff007819 */ /* 0x000fe80000011600 */
[----:B------:R-:W-:Y:S11]  /*6b00*/  LOP3.LUT P0, RZ, R0, 0x3, R69, 0x48, !PT ;  /* 0x0000000300ff7812 */ /* 0x000ff60007804845 */
[----:B------:R-:W-:Y:S02]  /*6b10*/  @!UPT UIADD3 URZ, UPT, UPT, URZ, URZ, URZ ;  /* 0x000000fffffff290 */ /* 0x000fe4000fffe0ff */
[----:B------:R-:W-:Y:S05]  /*6b20*/  @!P0 BRA `(.L_x_108) ;  /* 0x0000000000408947 */ /* 0x000fea0003800000 */
[----:B------:R-:W2:Y:S01]  /*6b30*/  LDCU.64 UR8, c[0x4][0x70] ;  /* 0x01000e00ff0877ac */ /* 0x000ea20008000a00 */
[----:B------:R-:W-:Y:S01]  /*6b40*/  MOV R3, 0x0 ;  /* 0x0000000000037802 */ /* 0x000fe20000000f00 */
[----:B-1----:R-:W-:Y:S02]  /*6b50*/  HFMA2 R12, -RZ, RZ, 0, 5.9604644775390625e-08 ;  /* 0x00000001ff0c7431 */ /* 0x002fe400000001ff */
[----:B------:R-:W-:Y:S02]  /*6b60*/  IMAD.MOV.U32 R8, RZ, RZ, 0x192 ;  /* 0x00000192ff087424 */ /* 0x000fe400078e00ff */
[----:B------:R-:W-:Y:S01]  /*6b70*/  IMAD.MOV.U32 R13, RZ, RZ, RZ ;  /* 0x000000ffff0d7224 */ /* 0x000fe200078e00ff */
[----:B------:R-:W1:Y:S01]  /*6b80*/  LDCU.64 UR6, c[0x4][0x78] ;  /* 0x01000f00ff0677ac */ /* 0x000e620008000a00 */
[----:B------:R-:W3:Y:S01]  /*6b90*/  LDC.64 R2, c[0x4][R3] ;  /* 0x0100000003027b82 */ /* 0x000ee20000000a00 */
[----:B------:R-:W5:Y:S01]  /*6ba0*/  LDCU.64 UR4, c[0x4][0x10] ;  /* 0x01000200ff0477ac */ /* 0x000f620008000a00 */
[----:B--2---:R-:W-:Y:S01]  /*6bb0*/  MOV R5, UR9 ;  /* 0x0000000900057c02 */ /* 0x004fe20008000f00 */
[----:B------:R-:W-:Y:S01]  /*6bc0*/  IMAD.U32 R4, RZ, RZ, UR8 ;  /* 0x00000008ff047e24 */ /* 0x000fe2000f8e00ff */
[----:B-1----:R-:W-:Y:S01]  /*6bd0*/  MOV R7, UR7 ;  /* 0x0000000700077c02 */ /* 0x002fe20008000f00 */
[----:B------:R-:W-:Y:S01]  /*6be0*/  IMAD.U32 R6, RZ, RZ, UR6 ;  /* 0x00000006ff067e24 */ /* 0x000fe2000f8e00ff */
[----:B-----5:R-:W-:Y:S01]  /*6bf0*/  MOV R11, UR5 ;  /* 0x00000005000b7c02 */ /* 0x020fe20008000f00 */
[----:B------:R-:W-:Y:S02]  /*6c00*/  IMAD.U32 R10, RZ, RZ, UR4 ;  /* 0x00000004ff0a7e24 */ /* 0x000fe4000f8e00ff */
[----:B------:R-:W-:Y:S07]  /*6c10*/  LEPC R20, `(.L_x_108) ;  /* 0x000000001014794e */ /* 0x000fee0000000000 */
[----:B---34-:R-:W-:Y:S05]  /*6c20*/  CALL.ABS.NOINC R2 ;  /* 0x0000000002007343 */ /* 0x018fea0003c00000 */
.L_x_108:
[----:B------:R-:W-:Y:S05]  /*6c30*/  WARPSYNC.ALL ;  /* 0x0000000000007948 */ /* 0x000fea0003800000 */
[----:B------:R-:W-:Y:S01]  /*6c40*/  R2UR UR4, R34 ;  /* 0x00000000220472ca */ /* 0x000fe200000e0000 */
[----:B------:R-:W-:Y:S01]  /*6c50*/  BSSY.RECONVERGENT B0, `(.L_x_109) ;  /* 0x0000040000007945 */ /* 0x000fe20003800200 */
[----:B------:R-:W-:Y:S02]  /*6c60*/  ISETP.NE.AND P6, PT, R81, RZ, PT ;  /* 0x000000ff5100720c */ /* 0x000fe40003fc5270 */
[----:B------:R-:W-:Y:S02]  /*6c70*/  ISETP.NE.AND P0, PT, R77, RZ, PT ;  /* 0x000000ff4d00720c */ /* 0x000fe40003f05270 */
[----:B------:R-:W-:Y:S07]  /*6c80*/  MOV R20, UR37 ;  /* 0x0000002500147c02 */ /* 0x000fee0008000f00 */
[----:B-1----:R-:W1:Y:S02]  /*6c90*/  LDTM.16dp128bit.x8 R4, tmem[UR4+0x20] ;  /* 0x00002004000479ee */ /* 0x002e640008180000 */
[----:B------:R-:W-:Y:S01]  /*6ca0*/  @P6 LEA R20, R20, UR36, 0x3 ;  /* 0x0000002414146c11 */ /* 0x000fe2000f8e18ff */
[C---:B-1----:R-:W-:Y:S01]  /*6cb0*/  FMUL R0, R33.reuse, R4 ;  /* 0x0000000421007220 */ /* 0x042fe20000400000 */
[C---:B------:R-:W-:Y:S01]  /*6cc0*/  FMUL R2, R33.reuse, R5 ;  /* 0x0000000521027220 */ /* 0x040fe20000400000 */
[C---:B------:R-:W-:Y:S01]  /*6cd0*/  FMUL R3, R33.reuse, R6 ;  /* 0x0000000621037220 */ /* 0x040fe20000400000 */
[----:B------:R-:W-:Y:S01]  /*6ce0*/  FMUL R7, R33, R7 ;  /* 0x0000000721077220 */ /* 0x000fe20000400000 */
[----:B----4-:R-:W-:Y:S01]  /*6cf0*/  FFMA R36, R35, R40, R0 ;  /* 0x0000002823247223 */ /* 0x010fe20000000000 */
        /* <DEDUP_REMOVED lines=28> */
[----:B------:R1:W-:Y:S01]  /*6ec0*/  STSM.16.M88.4 [R83+0x2000], R8 ;  /* 0x0020000853007844 */ /* 0x0003e20000000200 */
[----:B------:R-:W-:Y:S01]  /*6ed0*/  FFMA R15, R35, R55, R19 ;  /* 0x00000037230f7223 */ /* 0x000fe20000000013 */
[----:B------:R-:W-:Y:S02]  /*6ee0*/  MOV R16, UR45 ;  /* 0x0000002d00107c02 */ /* 0x000fe40008000f00 */
[----:B------:R-:W-:Y:S02]  /*6ef0*/  @P6 IADD3 R17, PT, PT, R20, 0x40, RZ ;  /* 0x0000004014116810 */ /* 0x000fe40007ffe0ff */
[----:B------:R1:W-:Y:S01]  /*6f00*/  STSM.16.M88.4 [R85+0x2000], R12 ;  /* 0x0020000c55007844 */ /* 0x0003e20000000200 */
[----:B------:R-:W-:Y:S02]  /*6f10*/  LEA R0, R88, UR36, 0x3 ;  /* 0x0000002458007c11 */ /* 0x000fe4000f8e18ff */
[----:B------:R-:W-:Y:S01]  /*6f20*/  @P6 PRMT R16, R16, 0x654, R17 ;  /* 0x0000065410106816 */ /* 0x000fe20000000011 */
[----:B------:R-:W-:Y:S01]  /*6f30*/  @!PT LDS RZ, [RZ] ;  /* 0x00000000fffff984 */ /* 0x000fe20000000800 */
[----:B------:R-:W-:Y:S01]  /*6f40*/  @!PT LDS RZ, [RZ] ;  /* 0x00000000fffff984 */ /* 0x000fe20000000800 */
[----:B------:R-:W-:Y:S01]  /*6f50*/  @!PT LDS RZ, [RZ] ;  /* 0x00000000fffff984 */ /* 0x000fe20000000800 */
[----:B------:R-:W-:Y:S01]  /*6f60*/  @!PT LDS RZ, [RZ] ;  /* 0x00000000fffff984 */ /* 0x000fe20000000800 */
[----:B------:R2:W-:Y:S06]  /*6f70*/  MEMBAR.ALL.CTA ;  /* 0x0000000000007992 */ /* 0x0005ec0000008000 */
[----:B--2---:R-:W2:Y:S01]  /*6f80*/  FENCE.VIEW.ASYNC.S ;  /* 0x00000000000073c6 */ /* 0x004ea20000000000 */
[----:B------:R-:W-:Y:S01]  /*6f90*/  @P6 SHF.L.U32 R2, R74, 0x1f, RZ ;  /* 0x0000001f4a026819 */ /* 0x000fe200000006ff */
[----:B--2---:R-:W-:Y:S06]  /*6fa0*/  BAR.SYNC.DEFER_BLOCKING 0x1, 0x80 ;  /* 0x0042000000007b1d */ /* 0x004fec0000010000 */
[----:B------:R-:W-:Y:S05]  /*6fb0*/  @P0 BRA `(.L_x_110) ;  /* 0x0000000000240947 */ /* 0x000fea0003800000 */
[----:B------:R-:W-:Y:S02]  /*6fc0*/  UIADD3 UR4, UP0, UPT, UR50, 0x680, URZ ;  /* 0x0000068032047890 */ /* 0x000fe4000ff1e0ff */
[----:B------:R-:W-:Y:S02]  /*6fd0*/  UIADD3 UR9, UPT, UPT, UR41, 0x20, URZ ;  /* 0x0000002029097890 */ /* 0x000fe4000fffe0ff */
[----:B------:R-:W-:Y:S02]  /*6fe0*/  UIADD3 UR8, UPT, UPT, UR36, 0x2400, URZ ;  /* 0x0000240024087890 */ /* 0x000fe4000fffe0ff */
[----:B------:R-:W-:Y:S01]  /*6ff0*/  UIADD3.X UR5, UPT, UPT, URZ, UR51, URZ, UP0, !UPT ;  /* 0x00000033ff057290 */ /* 0x000fe200087fe4ff */
[----:B------:R-:W-:Y:S01]  /*7000*/  UMOV UR10, UR42 ;  /* 0x0000002a000a7c82 */ /* 0x000fe20008000000 */
[----:B------:R-:W-:Y:S07]  /*7010*/  UMOV UR11, UR60 ;  /* 0x0000003c000b7c82 */ /* 0x000fee0008000000 */
[----:B------:R2:W-:Y:S01]  /*7020*/  UTMASTG.3D [UR8], [UR4] ;  /* 0x00000008040073b5 */ /* 0x0005e20008010000 */
[----:B------:R0:W-:Y:S01]  /*7030*/  UTMACMDFLUSH ;  /* 0x00000000000079b7 */ /* 0x0001e20000000000 */
[----:B--2---:R-:W-:Y:S04]  /*7040*/  DEPBAR.LE SB0, 0x1 ;  /* 0x000080400000791a */ /* 0x004fe80000000000 */
.L_x_110:
[----:B------:R-:W-:Y:S05]  /*7050*/  BSYNC.RECONVERGENT B0 ;  /* 0x0000000000007941 */ /* 0x000fea0003800200 */
.L_x_109:
[----:B------:R-:W-:Y:S01]  /*7060*/  BAR.SYNC.DEFER_BLOCKING 0x1, 0x80 ;  /* 0x0042000000007b1d */ /* 0x000fe20000010000 */
[----:B------:R-:W-:Y:S04]  /*7070*/  UIADD3 UR4, UPT, UPT, UR37, 0x1, URZ ;  /* 0x0000000125047890 */ /* 0x000fe8000fffe0ff */
[----:B------:R-:W-:Y:S04]  /*7080*/  UISETP.NE.AND UP0, UPT, UR4, 0x4, UPT ;  /* 0x000000040400788c */ /* 0x000fe8000bf05270 */
[----:B------:R-:W-:Y:S01]  /*7090*/  USEL UR38, UR4, URZ, UP0 ;  /* 0x000000ff04267287 */ /* 0x000fe20008000000 */
[----:B------:R2:W-:Y:S01]  /*70a0*/  @P6 SYNCS.ARRIVE.TRANS64.RED.A1T0 RZ, [R16+URZ], RZ ;  /* 0x000000ff10ff69a7 */ /* 0x0005e200081004ff */
[----:B------:R-:W-:Y:S01]  /*70b0*/  BSSY B1, `(.L_x_111) ;  /* 0x0000018000017945 */ /* 0x000fe20003800000 */
[----:B------:R-:W3:Y:S02]  /*70c0*/  @P6 SYNCS.PHASECHK.TRANS64.TRYWAIT P0, [R0+URZ+0x20], R2 ;  /* 0x00002002000065a7 */ /* 0x000ee400080011ff */
[----:B---3--:R-:W-:Y:S01]  /*70d0*/  @P6 SEL R90, RZ, 0x1, !P0 ;  /* 0x00000001ff5a6807 */ /* 0x008fe20004000000 */
[----:B--2---:R-:W-:Y:S06]  /*70e0*/  @!P6 BRA `(.L_x_112) ;  /* 0x000000000050e947 */ /* 0x004fec0003800000 */
        /* <DEDUP_REMOVED lines=8> */
[----:B------:R-:W-:Y:S04]  /*7170*/  SHF.L.U32 R5, R74, 0x1f, RZ ;  /* 0x0000001f4a057819 */ /* 0x000fe800000006ff */
[----:B------:R-:W1:Y:S02]  /*7180*/  SYNCS.PHASECHK.TRANS64.TRYWAIT P0, [R0+URZ+0x20], R5 ;  /* 0x00002005000075a7 */ /* 0x000e6400080011ff */
[----:B-1----:R-:W-:Y:S05]  /*7190*/  @!P0 BRA `(.L_x_115) ;  /* 0x0000001800c88947 */ /* 0x002fea0003800000 */
.L_x_114:
[----:B------:R-:W-:Y:S05]  /*71a0*/  BSYNC B0 ;  /* 0x0000000000007941 */ /* 0x000fea0003800000 */
.L_x_113:
[----:B------:R-:W-:Y:S02]  /*71b0*/  ISETP.NE.AND P0, PT, R91, RZ, PT ;  /* 0x000000ff5b00720c */ /* 0x000fe40003f05270 */
[----:B------:R-:W-:Y:S11]  /*71c0*/  IADD3 R88, PT, PT, R88, 0x1, RZ ;  /* 0x0000000158587810 */ /* 0x000ff60007ffe0ff */
[----:B-1----:R-:W-:Y:S01]  /*71d0*/  @P0 IMAD.IADD R0, R75, 0x1, R2 ;  /* 0x000000014b000824 */ /* 0x002fe200078e0202 */
[----:B------:R-:W-:Y:S05]  /*71e0*/  @P0 WARPSYNC.ALL ;  /* 0x0000000000000948 */ /* 0x000fea0003800000 */
[----:B------:R2:W3:Y:S04]  /*71f0*/  @P0 LDSM.16.M88.4 R40, [R4+UR36+0x400] ;  /* 0x000400240428083b */ /* 0x0004e80008000200 */
[----:B------:R2:W4:Y:S04]  /*7200*/  @P0 LDSM.16.M88.4 R44, [R3+0x400] ;  /* 0x00040000032c083b */ /* 0x0005280000000200 */
[----:B------:R2:W1:Y:S04]  /*7210*/  @P0 LDSM.16.M88.4 R48, [R2+0x400] ;  /* 0x000400000230083b */ /* 0x0004680000000200 */
[----:B------:R2:W1:Y:S02]  /*7220*/  @P0 LDSM.16.M88.4 R52, [R0+0x400] ;  /* 0x000400000034083b */ /* 0x0004640000000200 */
.L_x_112:
[----:B------:R-:W-:Y:S05]  /*7230*/  BSYNC B1 ;  /* 0x0000000000017941 */ /* 0x000fea0003800000 */
.L_x_111:
[----:B--2---:R-:W-:Y:S05]  /*7240*/  VIADD R0, R34, 0x40 ;  /* 0x0000004022007836 */ /* 0x004fea0000000000 */
        /* <DEDUP_REMOVED lines=20> */
.L_x_116:
        /* <DEDUP_REMOVED lines=12> */
[----:B---3--:R-:W-:Y:S01]  /*7450*/  FFMA R36, R35, R40, R0 ;  /* 0x0000002823247223 */ /* 0x008fe20000000000 */
[----:B------:R-:W-:Y:S01]  /*7460*/  FMUL R4, R33, R8 ;  /* 0x0000000821047220 */ /* 0x000fe20000400000 */
[----:B------:R-:W-:Y:S01]  /*7470*/  FFMA R37, R35, R41, R2 ;  /* 0x0000002923257223 */ /* 0x000fe20000000002 */
        /* <DEDUP_REMOVED lines=51> */
.L_x_118:
[----:B------:R-:W-:Y:S05]  /*77b0*/  BSYNC.RECONVERGENT B0 ;  /* 0x0000000000007941 */ /* 0x000fea0003800200 */
.L_x_117:
        /* <DEDUP_REMOVED lines=12> */
[----:B------:R-:W-:Y:S04]  /*7880*/  @P1 IMAD R88, R88, 0x2000, R89 ;  /* 0x0000200058581824 */ /* 0x000fe800078e0259 */
[----:B------:R-:W-:Y:S05]  /*7890*/  @P1 VIADD R3, R88, UR36 ;  /* 0x0000002458031c36 */ /* 0x000fea0008000000 */
[----:B------:R-:W-:Y:S01]  /*78a0*/  @P1 IADD3 R87, PT, PT, R87, R3, RZ ;  /* 0x0000000357571210 */ /* 0x000fe20007ffe0ff */
[----:B------:R-:W-:Y:S01]  /*78b0*/  @P1 IMAD.IADD R3, R75, 0x1, R3 ;  /* 0x000000014b031824 */ /* 0x000fe200078e0203 */
[----:B------:R-:W-:Y:S06]  /*78c0*/  @P0 BRA `(.L_x_122) ;  /* 0x00000000000c0947 */ /* 0x000fec0003800000 */
[----:B------:R-:W-:Y:S04]  /*78d0*/  SHF.L.U32 R0, R74, 0x1f, RZ ;  /* 0x0000001f4a007819 */ /* 0x000fe800000006ff */
[----:B------:R-:W2:Y:S02]  /*78e0*/  SYNCS.PHASECHK.TRANS64.TRYWAIT P0, [R2+URZ+0x20], R0 ;  /* 0x00002000020075a7 */ /* 0x000ea400080011ff */
[----:B--2---:R-:W-:Y:S05]  /*78f0*/  @!P0 BRA `(.L_x_123) ;  /* 0x0000001400048947 */ /* 0x004fea0003800000 */
.L_x_122:
[----:B------:R-:W-:Y:S05]  /*7900*/  BSYNC B0 ;  /* 0x0000000000007941 */ /* 0x000fea0003800000 */
.L_x_121:
[----:B------:R-:W-:Y:S11]  /*7910*/  ISETP.NE.AND P0, PT, R91, RZ, PT ;  /* 0x000000ff5b00720c */ /* 0x000ff60003f05270 */
[----:B------:R-:W-:Y:S02]  /*7920*/  @!UPT UIADD3 URZ, UPT, UPT, URZ, URZ, URZ ;  /* 0x000000fffffff290 */ /* 0x000fe4000fffe0ff */
[----:B--2---:R-:W-:Y:S01]  /*7930*/  @P0 IADD3 R0, PT, PT, R75, R87, RZ ;  /* 0x000000574b000210 */ /* 0x004fe20007ffe0ff */
[----:B------:R-:W-:Y:S05]  /*7940*/  @P0 WARPSYNC.ALL ;  /* 0x0000000000000948 */ /* 0x000fea0003800000 */
[----:B------:R2:W3:Y:S04]  /*7950*/  @P0 LDSM.16.M88.4 R40, [R88+UR36+0x400] ;  /* 0x000400245828083b */ /* 0x0004e80008000200 */
[----:B------:R2:W4:Y:S04]  /*7960*/  @P0 LDSM.16.M88.4 R44, [R3+0x400] ;  /* 0x00040000032c083b */ /* 0x0005280000000200 */
[----:B------:R2:W1:Y:S04]  /*7970*/  @P0 LDSM.16.M88.4 R48, [R87+0x400] ;  /* 0x000400005730083b */ /* 0x0004680000000200 */
[----:B------:R2:W1:Y:S02]  /*7980*/  @P0 LDSM.16.M88.4 R52, [R0+0x400] ;  /* 0x000400000034083b */ /* 0x0004640000000200 */
.L_x_120:
[----:B------:R-:W-:Y:S05]  /*7990*/  BSYNC B1 ;  /* 0x0000000000017941 */ /* 0x000fea0003800000 */
.L_x_119:
        /* <DEDUP_REMOVED lines=21> */
.L_x_124:
[----:B------:R-:W-:Y:S01]  /*7af0*/  ISETP.NE.AND P0, PT, R77, RZ, PT ;  /* 0x000000ff4d00720c */ /* 0x000fe20003f05270 */
[----:B------:R-:W-:Y:S05]  /*7b00*/  WARPSYNC.ALL ;  /* 0x0000000000007948 */ /* 0x000fea0003800000 */
[----:B------:R-:W-:Y:S01]  /*7b10*/  R2UR UR4, R34 ;  /* 0x00000000220472ca */ /* 0x000fe200000e0000 */
[----:B------:R-:W-:Y:S11]  /*7b20*/  BSSY.RECONVERGENT B0, `(.L_x_125) ;  /* 0x000003e000007945 */ /* 0x000ff60003800200 */
[----:B------:R-:W-:Y:S01]  /*7b30*/  @!UPT UIADD3 URZ, UPT, UPT, URZ, URZ, URZ ;  /* 0x000000fffffff290 */ /* 0x000fe2000fffe0ff */
[----:B-1----:R-:W1:Y:S01]  /*7b40*/  LDTM.16dp128bit.x8 R4, tmem[UR4+0x60] ;  /* 0x00006004000479ee */ /* 0x002e620008180000 */
[----:B------:R-:W-:Y:S01]  /*7b50*/  R2UR UR4, R86 ;  /* 0x00000000560472ca */ /* 0x000fe200000e0000 */
[----:B------:R-:W-:Y:S11]  /*7b60*/  NOP ;  /* 0x0000000000007918 */ /* 0x000ff60000000000 */
[----:B------:R-:W-:Y:S01]  /*7b70*/  @!UPT UIADD3 URZ, UPT, UPT, URZ, URZ, URZ ;  /* 0x000000fffffff290 */ /* 0x000fe2000fffe0ff */
[----:B------:R-:W-:Y:S04]  /*7b80*/  UIADD3 UR4, UPT, UPT, UR4, 0xb0, URZ ;  /* 0x000000b004047890 */ /* 0x000fe8000fffe0ff */
[----:B------:R-:W-:Y:S01]  /*7b90*/  UPRMT UR4, UR45, 0x654, UR4 ;  /* 0x000006542d047896 */ /* 0x000fe20008000004 */
[C---:B-1----:R-:W-:Y:S01]  /*7ba0*/  FMUL R0, R33.reuse, R4 ;  /* 0x0000000421007220 */ /* 0x042fe20000400000 */
[C---:B------:R-:W-:Y:S01]  /*7bb0*/  FMUL R2, R33.reuse, R5 ;  /* 0x0000000521027220 */ /* 0x040fe20000400000 */
[----:B------:R-:W-:Y:S06]  /*7bc0*/  FMUL R3, R33, R6 ;  /* 0x0000000621037220 */ /* 0x000fec0000400000 */
[----:B------:R-:W-:Y:S01]  /*7bd0*/  SYNCS.ARRIVE.TRANS64.RED.A1T0 RZ, [UR4], RZ ;  /* 0x000000ffffff79a7 */ /* 0x000fe20008100404 */
[C---:B---3--:R-:W-:Y:S01]  /*7be0*/  FFMA R36, R35.reuse, R40, R0 ;  /* 0x0000002823247223 */ /* 0x048fe20000000000 */
[----:B------:R-:W-:Y:S01]  /*7bf0*/  FFMA R37, R35, R41, R2 ;  /* 0x0000002923257223 */ /* 0x000fe20000000002 */
[C---:B------:R-:W-:Y:S01]  /*7c00*/  FMUL R7, R33.reuse, R7 ;  /* 0x0000000721077220 */ /* 0x040fe20000400000 */
[C---:B------:R-:W-:Y:S01]  /*7c10*/  FMUL R4, R33.reuse, R8 ;  /* 0x0000000821047220 */ /* 0x040fe20000400000 */
        /* <DEDUP_REMOVED lines=27> */
[----:B------:R-:W-:Y:S05]  /*7dd0*/  FFMA R15, R35, R55, R19 ;  /* 0x00000037230f7223 */ /* 0x000fea0000000013 */
[----:B------:R1:W-:Y:S01]  /*7de0*/  STSM.16.M88.4 [R85+0x6000], R12 ;  /* 0x0060000c55007844 */ /* 0x0003e20000000200 */
        /* <DEDUP_REMOVED lines=17> */
.L_x_126:
[----:B------:R-:W-:Y:S05]  /*7f00*/  BSYNC.RECONVERGENT B0 ;  /* 0x0000000000007941 */ /* 0x000fea0003800200 */
.L_x_125:
[----:B------:R-:W-:Y:S01]  /*7f10*/  BAR.SYNC.DEFER_BLOCKING 0x1, 0x80 ;  /* 0x0042000000007b1d */ /* 0x000fe20000010000 */
[----:B------:R-:W-:Y:S01]  /*7f20*/  UISETP.NE.AND UP0, UPT, UR39, -0x4, UPT ;  /* 0xfffffffc2700788c */ /* 0x000fe2000bf05270 */
[----:B------:R-:W-:Y:S08]  /*7f30*/  IADD3 R31, PT, PT, R31, 0x1, RZ ;  /* 0x000000011f1f7810 */ /* 0x000ff00007ffe0ff */
[----:B------:R-:W-:Y:S05]  /*7f40*/  BRA.U !UP0, `(.L_x_127) ;  /* 0x0000000108287547 */ /* 0x000fea000b800000 */
[----:B------:R-:W-:Y:S01]  /*7f50*/  ISETP.NE.AND P0, PT, R81, RZ, PT ;  /* 0x000000ff5100720c */ /* 0x000fe20003f05270 */
[----:B------:R-:W-:Y:S01]  /*7f60*/  IMAD.U32 R2, RZ, RZ, UR37 ;  /* 0x00000025ff027e24 */ /* 0x000fe2000f8e00ff */
[----:B------:R-:W-:Y:S01]  /*7f70*/  UIADD3 UR4, UPT, UPT, UR37, 0x1, URZ ;  /* 0x0000000125047890 */ /* 0x000fe2000fffe0ff */
[----:B------:R-:W-:Y:S03]  /*7f80*/  IMAD.U32 R0, RZ, RZ, UR45 ;  /* 0x0000002dff007e24 */ /* 0x000fe6000f8e00ff */
[----:B------:R-:W-:Y:S04]  /*7f90*/  UISETP.NE.AND UP0, UPT, UR4, 0x4, UPT ;  /* 0x000000040400788c */ /* 0x000fe8000bf05270 */
[----:B------:R-:W-:Y:S03]  /*7fa0*/  USEL UR37, UR4, URZ, UP0 ;  /* 0x000000ff04257287 */ /* 0x000fe60008000000 */
[----:B------:R-:W-:Y:S05]  /*7fb0*/  @P0 LEA R2, R2, UR36, 0x3 ;  /* 0x0000002402020c11 */ /* 0x000fea000f8e18ff */
[----:B------:R-:W-:Y:S05]  /*7fc0*/  @P0 VIADD R2, R2, 0x40 ;  /* 0x0000004002020836 */ /* 0x000fea0000000000 */
[----:B------:R-:W-:Y:S04]  /*7fd0*/  @P0 PRMT R0, R0, 0x654, R2 ;  /* 0x0000065400000816 */ /* 0x000fe80000000002 */
[----:B------:R2:W-:Y:S03]  /*7fe0*/  @P0 SYNCS.ARRIVE.TRANS64.RED.A1T0 RZ, [R0+URZ], RZ ;  /* 0x000000ff00ff09a7 */ /* 0x0005e600081004ff */
.L_x_127:
[----:B------:R-:W-:Y:S01]  /*7ff0*/  ISETP.NE.AND P2, PT, R78, RZ, PT ;  /* 0x000000ff4e00720c */ /* 0x000fe20003f45270 */
[----:B------:R-:W-:Y:S01]  /*8000*/  UIADD3 UR39, UPT, UPT, UR39, 0x4, URZ ;  /* 0x0000000427277890 */ /* 0x000fe2000fffe0ff */
[----:B------:R-:W-:Y:S01]  /*8010*/  ISETP.NE.AND P0, PT, R80, 0x2, PT ;  /* 0x000000025000780c */ /* 0x000fe20003f05270 */
[----:B-1----:R-:W-:Y:S01]  /*8020*/  IMAD.IADD R14, R29, 0x1, R62 ;  /* 0x000000011d0e7824 */ /* 0x002fe200078e023e */
[----:B------:R-:W-:Y:S01]  /*8030*/  ISETP.NE.AND P1, PT, R31, 0x4, PT ;  /* 0x000000041f00780c */ /* 0x000fe20003f25270 */
[----:B------:R-:W-:Y:S01]  /*8040*/  IMAD.IADD R15, R30, 0x1, R63 ;  /* 0x000000011e0f7824 */ /* 0x000fe200078e023f */
[----:B------:R-:W-:Y:S02]  /*8050*/  SEL R2, RZ, 0x1, P0 ;  /* 0x00000001ff027807 */ /* 0x000fe40000000000 */
[----:B--2---:R-:W-:Y:S02]  /*8060*/  SEL R0, RZ, 0x1, P1 ;  /* 0x00000001ff007807 */ /* 0x004fe40000800000 */
[----:B------:R-:W-:Y:S02]  /*8070*/  LOP3.LUT R72, R72, R2, RZ, 0x3c, !PT ;  /* 0x0000000248487212 */ /* 0x000fe400078e3cff */
[----:B------:R-:W-:Y:S02]  /*8080*/  LOP3.LUT R73, R73, R0, RZ, 0x3c, !PT ;  /* 0x0000000049497212 */ /* 0x000fe400078e3cff */
[----:B------:R-:W-:Y:S02]  /*8090*/  @P2 R2UR UR60, R71 ;  /* 0x00000000473c22ca */ /* 0x000fe400000e0000 */
[----:B------:R-:W-:Y:S02]  /*80a0*/  SEL R80, R80, RZ, P0 ;  /* 0x000000ff50507207 */ /* 0x000fe40000000000 */
[----:B------:R-:W-:Y:S01]  /*80b0*/  SEL R31, R31, RZ, P1 ;  /* 0x000000ff1f1f7207 */ /* 0x000fe20000800000 */
[----:B------:R-:W-:Y:S10]  /*80c0*/  @P2 BRA `(.L_x_128) ;  /* 0xffffffd400002947 */ /* 0x000ff4000383ffff */
[----:B------:R-:W-:-:S09]  /*80d0*/  UISETP.NE.AND UP0, UPT, UR44, URZ, UPT ;  /* 0x000000ff2c00728c */ /* 0x000fd2000bf05270 */
[----:B------:R-:W-:Y:S05]  /*80e0*/  BRA.U !UP0, `(.L_x_129) ;  /* 0x0000000108487547 */ /* 0x000fea000b800000 */
[----:B------:R-:W1:Y:S02]  /*80f0*/  LDCU.64 UR4, c[0x0][0x890] ;  /* 0x00011200ff0477ac */ /* 0x000e640008000a00 */
[----:B-1----:R-:W-:-:S04]  /*8100*/  UISETP.NE.U32.AND UP0, UPT, UR4, URZ, UPT ;  /* 0x000000ff0400728c */ /* 0x002fc8000bf05070 */
[----:B------:R-:W-:-:S09]  /*8110*/  UISETP.NE.AND.EX UP0, UPT, UR5, URZ, UPT, UP0 ;  /* 0x000000ff0500728c */ /* 0x000fd2000bf05300 */
[----:B------:R-:W-:Y:S05]  /*8120*/  BRA.U UP0, `(.L_x_130) ;  /* 0x00000001000c7547 */ /* 0x000fea000b800000 */
[----:B------:R-:W-:-:S13]  /*8130*/  FSETP.NEU.AND P0, PT, R35, RZ, PT ;  /* 0x000000ff2300720b */ /* 0x000fda0003f0d000 */
[----:B------:R-:W-:Y:S05]  /*8140*/  @!P0 EXIT ;  /* 0x000000000000894d */ /* 0x000fea0003800000 */
[----:B------:R-:W-:Y:S05]  /*8150*/  BRA `(.L_x_129) ;  /* 0x00000000002c7947 */ /* 0x000fea0003800000 */
.L_x_130:
[----:B------:R-:W-:Y:S01]  /*8160*/  ISETP.NE.AND P0, PT, R79, RZ, PT ;  /* 0x000000ff4f00720c */ /* 0x000fe20003f05270 */
[----:B------:R-:W-:-:S12]  /*8170*/  BSSY.RECONVERGENT B0, `(.L_x_129) ;  /* 0x0000009000007945 */ /* 0x000fd80003800200 */
[----:B------:R-:W-:Y:S05]  /*8180*/  @P0 BRA `(.L_x_131) ;  /* 0x0000000000140947 */ /* 0x000fea0003800000 */
[----:B------:R-:W1:Y:S02]  /*8190*/  LDCU.64 UR4, c[0x0][0x888] ;  /* 0x00011100ff0477ac */ /* 0x000e640008000a00 */
[----:B-1----:R-:W-:-:S04]  /*81a0*/  ISETP.NE.U32.AND P0, PT, RZ, UR4, PT ;  /* 0x00000004ff007c0c */ /* 0x002fc8000bf05070 */
[----:B------:R-:W-:-:S13]  /*81b0*/  ISETP.NE.AND.EX P0, PT, RZ, UR5, PT, P0 ;  /* 0x00000005ff007c0c */ /* 0x000fda000bf05300 */
[----:B------:R-:W-:Y:S05]  /*81c0*/  @!P0 EXIT ;  /* 0x000000000000894d */ /* 0x000fea0003800000 */
[----:B------:R-:W-:Y:S05]  /*81d0*/  BRA `(.L_x_132) ;  /* 0x0000000000087947 */ /* 0x000fea0003800000 */
.L_x_131:
[----:B------:R-:W-:-:S13]  /*81e0*/  FSETP.NEU.AND P0, PT, R35, RZ, PT ;  /* 0x000000ff2300720b */ /* 0x000fda0003f0d000 */
[----:B------:R-:W-:Y:S05]  /*81f0*/  @!P0 EXIT ;  /* 0x000000000000894d */ /* 0x000fea0003800000 */
.L_x_132:
[----:B------:R-:W-:Y:S05]  /*8200*/  BSYNC.RECONVERGENT B0 ;  /* 0x0000000000007941 */ /* 0x000fea0003800200 */
.L_x_129:
[----:B------:R-:W-:Y:S01]  /*8210*/  ULEA UR4, UR37, UR36, 0x3 ;  /* 0x0000002425047291 */ /* 0x000fe2000f8e18ff */
[----:B------:R-:W-:-:S04]  /*8220*/  DEPBAR.LE SB0, 0x0 ;  /* 0x000080000000791a */ /* 0x000fc80000000000 */
[----:B------:R-:W-:-:S04]  /*8230*/  UIADD3 UR4, UPT, UPT, UR4, 0x40, URZ ;  /* 0x0000004004047890 */ /* 0x000fc8000fffe0ff */
[----:B------:R-:W-:-:S09]  /*8240*/  UPRMT UR4, UR45, 0x654, UR4 ;  /* 0x000006542d047896 */ /* 0x000fd20008000004 */
[----:B------:R-:W-:Y:S01]  /*8250*/  SYNCS.ARRIVE.TRANS64.RED.A1T0 RZ, [UR4], RZ ;  /* 0x000000ffffff79a7 */ /* 0x000fe20008100404 */
[----:B------:R-:W-:Y:S05]  /*8260*/  EXIT ;  /* 0x000000000000794d */ /* 0x000fea0003800000 */
.L_x_19:
[----:B--2---:R2:W1:Y:S02]  /*8270*/  SYNCS.PHASECHK.TRANS64.TRYWAIT P0, [R2+URZ+0xe0], R3 ;  /* 0x0000e003020075a7 */ /* 0x00446400080011ff */
[----:B-1----:R-:W-:Y:S05]  /*8280*/  @!P0 NANOSLEEP.SYNCS 0x989680 ;  /* 0x009896800000895d */ /* 0x002fea0003900000 */
[----:B------:R-:W1:Y:S02]  /*8290*/  @!P0 SYNCS.PHASECHK.TRANS64 P0, [R2+URZ+0xe0], R3 ;  /* 0x0000e003020085a7 */ /* 0x000e6400080010ff */
[----:B-1----:R-:W-:Y:S05]  /*82a0*/  @!P0 BRA `(.L_x_19) ;  /* 0xfffffffc00f08947 */ /* 0x002fea000383ffff */
[----:B------:R-:W-:Y:S05]  /*82b0*/  BRA `(.L_x_133) ;  /* 0xffffff9000b87947 */ /* 0x000fea000383ffff */
.L_x_22:
[----:B-1----:R-:W-:-:S07]  /*82c0*/  MOV R2, UR57 ;  /* 0x0000003900027c02 */ /* 0x002fce0008000f00 */
.L_x_134:
[----:B-1----:R1:W2:Y:S02]  /*82d0*/  SYNCS.PHASECHK.TRANS64.TRYWAIT P0, [R2+URZ+0x10], R4 ;  /* 0x00001004020075a7 */ /* 0x0022a400080011ff */
[----:B--2---:R-:W-:Y:S05]  /*82e0*/  @!P0 NANOSLEEP.SYNCS 0x989680 ;  /* 0x009896800000895d */ /* 0x004fea0003900000 */
[----:B------:R-:W2:Y:S02]  /*82f0*/  @!P0 SYNCS.PHASECHK.TRANS64 P0, [R2+URZ+0x10], R4 ;  /* 0x00001004020085a7 */ /* 0x000ea400080010ff */
[----:B--2---:R-:W-:Y:S05]  /*8300*/  @!P0 BRA `(.L_x_134) ;  /* 0xfffffffc00f08947 */ /* 0x004fea000383ffff */
[----:B------:R-:W-:Y:S05]  /*8310*/  BRA `(.L_x_21) ;  /* 0xffffff9400087947 */ /* 0x000fea000383ffff */
.L_x_30:
[----:B------:R-:W-:-:S07]  /*8320*/  MOV R2, UR57 ;  /* 0x0000003900027c02 */ /* 0x000fce0008000f00 */
.L_x_135:
[----:B-1----:R1:W2:Y:S02]  /*8330*/  SYNCS.PHASECHK.TRANS64.TRYWAIT P0, [R2+URZ+0x10], R4 ;  /* 0x00001004020075a7 */ /* 0x0022a400080011ff */
[----:B--2---:R-:W-:Y:S05]  /*8340*/  @!P0 NANOSLEEP.SYNCS 0x989680 ;  /* 0x009896800000895d */ /* 0x004fea0003900000 */
[----:B------:R-:W2:Y:S02]  /*8350*/  @!P0 SYNCS.PHASECHK.TRANS64 P0, [R2+URZ+0x10], R4 ;  /* 0x00001004020085a7 */ /* 0x000ea400080010ff */
[----:B--2---:R-:W-:Y:S05]  /*8360*/  @!P0 BRA `(.L_x_135) ;  /* 0xfffffffc00f08947 */ /* 0x004fea000383ffff */
[----:B------:R-:W-:Y:S05]  /*8370*/  BRA `(.L_x_29) ;  /* 0xffffff9800487947 */ /* 0x000fea000383ffff */
.L_x_36:
[----:B-1----:R1:W2:Y:S02]  /*8380*/  SYNCS.PHASECHK.TRANS64.TRYWAIT P0, [R2+URZ+0x70], R3 ;  /* 0x00007003020075a7 */ /* 0x0022a400080011ff */
[----:B--2---:R-:W-:Y:S05]  /*8390*/  @!P0 NANOSLEEP.SYNCS 0x989680 ;  /* 0x009896800000895d */ /* 0x004fea0003900000 */
[----:B------:R-:W2:Y:S02]  /*83a0*/  @!P0 SYNCS.PHASECHK.TRANS64 P0, [R2+URZ+0x70], R3 ;  /* 0x00007003020085a7 */ /* 0x000ea400080010ff */
[----:B--2---:R-:W-:Y:S05]  /*83b0*/  @!P0 BRA `(.L_x_36) ;  /* 0xfffffffc00f08947 */ /* 0x004fea000383ffff */
[----:B------:R-:W-:Y:S05]  /*83c0*/  BRA `(.L_x_136) ;  /* 0xffffff9c00687947 */ /* 0x000fea000383ffff */
.L_x_40:
[----:B----4-:R-:W-:-:S07]  /*83d0*/  MOV R0, UR4 ;  /* 0x0000000400007c02 */ /* 0x010fce0008000f00 */
.L_x_137:
[----:B-1----:R1:W2:Y:S02]  /*83e0*/  SYNCS.PHASECHK.TRANS64.TRYWAIT P0, [R0+URZ], R2 ;  /* 0x00000002000075a7 */ /* 0x0022a400080011ff */
[----:B--2---:R-:W-:Y:S05]  /*83f0*/  @!P0 NANOSLEEP.SYNCS 0x989680 ;  /* 0x009896800000895d */ /* 0x004fea0003900000 */
[----:B------:R-:W2:Y:S02]  /*8400*/  @!P0 SYNCS.PHASECHK.TRANS64 P0, [R0+URZ], R2 ;  /* 0x00000002000085a7 */ /* 0x000ea400080010ff */
[----:B--2---:R-:W-:Y:S05]  /*8410*/  @!P0 BRA `(.L_x_137) ;  /* 0xfffffffc00f08947 */ /* 0x004fea000383ffff */
[----:B------:R-:W-:Y:S05]  /*8420*/  BRA `(.L_x_138) ;  /* 0xffffffa000d87947 */ /* 0x000fea000383ffff */
.L_x_43:
[----:B-1----:R1:W2:Y:S02]  /*8430*/  SYNCS.PHASECHK.TRANS64.TRYWAIT P0, [R0+URZ+0xd0], R4 ;  /* 0x0000d004000075a7 */ /* 0x0022a400080011ff */
[----:B--2---:R-:W-:Y:S05]  /*8440*/  @!P0 NANOSLEEP.SYNCS 0x989680 ;  /* 0x009896800000895d */ /* 0x004fea0003900000 */
[----:B------:R-:W2:Y:S02]  /*8450*/  @!P0 SYNCS.PHASECHK.TRANS64 P0, [R0+URZ+0xd0], R4 ;  /* 0x0000d004000085a7 */ /* 0x000ea400080010ff */
[----:B--2---:R-:W-:Y:S05]  /*8460*/  @!P0 BRA `(.L_x_43) ;  /* 0xfffffffc00f08947 */ /* 0x004fea000383ffff */
[----:B------:R-:W-:Y:S05]  /*8470*/  BRA `(.L_x_139) ;  /* 0xffffffa400347947 */ /* 0x000fea000383ffff */
.L_x_44:
[----:B------:R-:W-:-:S07]  /*8480*/  MOV R0, UR4 ;  /* 0x0000000400007c02 */ /* 0x000fce0008000f00 */
.L_x_140:
[----:B-1----:R1:W2:Y:S02]  /*8490*/  SYNCS.PHASECHK.TRANS64.TRYWAIT P0, [R0+URZ+0x80], R5 ;  /* 0x00008005000075a7 */ /* 0x0022a400080011ff */
[----:B--2---:R-:W-:Y:S05]  /*84a0*/  @!P0 NANOSLEEP.SYNCS 0x989680 ;  /* 0x009896800000895d */ /* 0x004fea0003900000 */
[----:B------:R-:W2:Y:S02]  /*84b0*/  @!P0 SYNCS.PHASECHK.TRANS64 P0, [R0+URZ+0x80], R5 ;  /* 0x00008005000085a7 */ /* 0x000ea400080010ff */
[----:B--2---:R-:W-:Y:S05]  /*84c0*/  @!P0 BRA `(.L_x_140) ;  /* 0xfffffffc00f08947 */ /* 0x004fea000383ffff */
[----:B------:R-:W-:Y:S05]  /*84d0*/  BRA `(.L_x_141) ;  /* 0xffffffa400447947 */ /* 0x000fea000383ffff */
.L_x_45:
[----:B-1----:R1:W2:Y:S02]  /*84e0*/  SYNCS.PHASECHK.TRANS64.TRYWAIT P1, [R0+URZ+0x70], R4 ;  /* 0x00007004000075a7 */ /* 0x0022a400080211ff */
[----:B--2---:R-:W-:Y:S05]  /*84f0*/  @!P1 NANOSLEEP.SYNCS 0x989680 ;  /* 0x009896800000995d */ /* 0x004fea0003900000 */
[----:B------:R-:W2:Y:S02]  /*8500*/  @!P1 SYNCS.PHASECHK.TRANS64 P1, [R0+URZ+0x70], R4 ;  /* 0x00007004000095a7 */ /* 0x000ea400080210ff */
[----:B--2---:R-:W-:Y:S05]  /*8510*/  @!P1 BRA `(.L_x_45) ;  /* 0xfffffffc00f09947 */ /* 0x004fea000383ffff */
[----:B------:R-:W-:Y:S05]  /*8520*/  BRA `(.L_x_142) ;  /* 0xffffffa400747947 */ /* 0x000fea000383ffff */
.L_x_48:
[----:B------:R-:W-:-:S07]  /*8530*/  MOV R0, UR4 ;  /* 0x0000000400007c02 */ /* 0x000fce0008000f00 */
.L_x_143:
[----:B-1----:R1:W2:Y:S02]  /*8540*/  SYNCS.PHASECHK.TRANS64.TRYWAIT P0, [R0+URZ+0x80], R2 ;  /* 0x00008002000075a7 */ /* 0x0022a400080011ff */
[----:B--2---:R-:W-:Y:S05]  /*8550*/  @!P0 NANOSLEEP.SYNCS 0x989680 ;  /* 0x009896800000895d */ /* 0x004fea0003900000 */
[----:B------:R-:W2:Y:S02]  /*8560*/  @!P0 SYNCS.PHASECHK.TRANS64 P0, [R0+URZ+0x80], R2 ;  /* 0x00008002000085a7 */ /* 0x000ea400080010ff */
[----:B--2---:R-:W-:Y:S05]  /*8570*/  @!P0 BRA `(.L_x_143) ;  /* 0xfffffffc00f08947 */ /* 0x004fea000383ffff */
[----:B------:R-:W-:Y:S05]  /*8580*/  BRA `(.L_x_47) ;  /* 0xffffffa400c87947 */ /* 0x000fea000383ffff */
.L_x_55:
[----:B-1----:R1:W2:Y:S02]  /*8590*/  SYNCS.PHASECHK.TRANS64.TRYWAIT P1, [R0+URZ+0x70], R2 ;  /* 0x00007002000075a7 */ /* 0x0022a400080211ff */
[----:B--2---:R-:W-:Y:S05]  /*85a0*/  @!P1 NANOSLEEP.SYNCS 0x989680 ;  /* 0x009896800000995d */ /* 0x004fea0003900000 */
[----:B------:R-:W2:Y:S02]  /*85b0*/  @!P1 SYNCS.PHASECHK.TRANS64 P1, [R0+URZ+0x70], R2 ;  /* 0x00007002000095a7 */ /* 0x000ea400080210ff */
[----:B--2---:R-:W-:Y:S05]  /*85c0*/  @!P1 BRA `(.L_x_55) ;  /* 0xfffffffc00f09947 */ /* 0x004fea000383ffff */
[----:B------:R-:W-:Y:S05]  /*85d0*/  BRA `(.L_x_144) ;  /* 0xffffffac002c7947 */ /* 0x000fea000383ffff */
.L_x_56:
[----:B------:R-:W-:-:S07]  /*85e0*/  MOV R2, UR75 ;  /* 0x0000004b00027c02 */ /* 0x000fce0008000f00 */
.L_x_145:
[----:B-1----:R1:W2:Y:S02]  /*85f0*/  SYNCS.PHASECHK.TRANS64.TRYWAIT P0, [R2+URZ+0xb0], R0 ;  /* 0x0000b000020075a7 */ /* 0x0022a400080011ff */
[----:B--2---:R-:W-:Y:S05]  /*8600*/  @!P0 NANOSLEEP.SYNCS 0x989680 ;  /* 0x009896800000895d */ /* 0x004fea0003900000 */
[----:B------:R-:W2:Y:S02]  /*8610*/  @!P0 SYNCS.PHASECHK.TRANS64 P0, [R2+URZ+0xb0], R0 ;  /* 0x0000b000020085a7 */ /* 0x000ea400080010ff */
[----:B--2---:R-:W-:Y:S05]  /*8620*/  @!P0 BRA `(.L_x_145) ;  /* 0xfffffffc00f08947 */ /* 0x004fea000383ffff */
[----:B------:R-:W-:Y:S05]  /*8630*/  BRA `(.L_x_146) ;  /* 0xffffffac00807947 */ /* 0x000fea000383ffff */
.L_x_59:
[----:B------:R-:W-:Y:S07]  /*8640*/  MOV R0, UR5 ;  /* 0x0000000500007c02 */ /* 0x000fee0008000f00 */
.L_x_147:
[----:B-1----:R1:W2:Y:S02]  /*8650*/  SYNCS.PHASECHK.TRANS64.TRYWAIT P0, [R0+URZ], R2 ;  /* 0x00000002000075a7 */ /* 0x0022a400080011ff */
[----:B--2---:R-:W-:Y:S05]  /*8660*/  @!P0 NANOSLEEP.SYNCS 0x989680 ;  /* 0x009896800000895d */ /* 0x004fea0003900000 */
[----:B------:R-:W2:Y:S02]  /*8670*/  @!P0 SYNCS.PHASECHK.TRANS64 P0, [R0+URZ], R2 ;  /* 0x00000002000085a7 */ /* 0x000ea400080010ff */
[----:B--2---:R-:W-:Y:S05]  /*8680*/  @!P0 BRA `(.L_x_147) ;  /* 0xfffffffc00f08947 */ /* 0x004fea000383ffff */
[----:B------:R-:W-:Y:S05]  /*8690*/  BRA `(.L_x_58) ;  /* 0xffffffac009c7947 */ /* 0x000fea000383ffff */
.L_x_62:
[----:B------:R-:W-:-:S07]  /*86a0*/  MOV R0, UR4 ;  /* 0x0000000400007c02 */ /* 0x000fce0008000f00 */
.L_x_148:
[----:B--2---:R2:W3:Y:S02]  /*86b0*/  SYNCS.PHASECHK.TRANS64.TRYWAIT P0, [R0+URZ], R2 ;  /* 0x00000002000075a7 */ /* 0x0044e400080011ff */
[----:B---3--:R-:W-:Y:S05]  /*86c0*/  @!P0 NANOSLEEP.SYNCS 0x989680 ;  /* 0x009896800000895d */ /* 0x008fea0003900000 */
[----:B------:R-:W3:Y:S02]  /*86d0*/  @!P0 SYNCS.PHASECHK.TRANS64 P0, [R0+URZ], R2 ;  /* 0x00000002000085a7 */ /* 0x000ee400080010ff */
[----:B---3--:R-:W-:Y:S05]  /*86e0*/  @!P0 BRA `(.L_x_148) ;  /* 0xfffffffc00f08947 */ /* 0x008fea000383ffff */
[----:B------:R-:W-:Y:S05]  /*86f0*/  BRA `(.L_x_149) ;  /* 0xffffffb400a47947 */ /* 0x000fea000383ffff */
.L_x_63:
[----:B------:R-:W-:-:S07]  /*8700*/  MOV R0, UR5 ;  /* 0x0000000500007c02 */ /* 0x000fce0008000f00 */
.L_x_150:
[----:B-1----:R1:W2:Y:S02]  /*8710*/  SYNCS.PHASECHK.TRANS64.TRYWAIT P0, [R0+URZ], R3 ;  /* 0x00000003000075a7 */ /* 0x0022a400080011ff */
[----:B--2---:R-:W-:Y:S05]  /*8720*/  @!P0 NANOSLEEP.SYNCS 0x989680 ;  /* 0x009896800000895d */ /* 0x004fea0003900000 */
[----:B------:R-:W2:Y:S02]  /*8730*/  @!P0 SYNCS.PHASECHK.TRANS64 P0, [R0+URZ], R3 ;  /* 0x00000003000085a7 */ /* 0x000ea400080010ff */
[----:B--2---:R-:W-:Y:S05]  /*8740*/  @!P0 BRA `(.L_x_150) ;  /* 0xfffffffc00f08947 */ /* 0x004fea000383ffff */
[----:B------:R-:W-:Y:S05]  /*8750*/  BRA `(.L_x_151) ;  /* 0xffffffb400b07947 */ /* 0x000fea000383ffff */
.L_x_64:
[----:B------:R-:W-:-:S07]  /*8760*/  MOV R0, UR5 ;  /* 0x0000000500007c02 */ /* 0x000fce0008000f00 */
.L_x_152:
[----:B-1----:R1:W2:Y:S02]  /*8770*/  SYNCS.PHASECHK.TRANS64.TRYWAIT P0, [R0+URZ], R3 ;  /* 0x00000003000075a7 */ /* 0x0022a400080011ff */
[----:B--2---:R-:W-:Y:S05]  /*8780*/  @!P0 NANOSLEEP.SYNCS 0x989680 ;  /* 0x009896800000895d */ /* 0x004fea0003900000 */
[----:B------:R-:W2:Y:S02]  /*8790*/  @!P0 SYNCS.PHASECHK.TRANS64 P0, [R0+URZ], R3 ;  /* 0x00000003000085a7 */ /* 0x000ea400080010ff */
[----:B--2---:R-:W-:Y:S05]  /*87a0*/  @!P0 BRA `(.L_x_152) ;  /* 0xfffffffc00f08947 */ /* 0x004fea000383ffff */
[----:B------:R-:W-:Y:S05]  /*87b0*/  BRA `(.L_x_153) ;  /* 0xffffffb400bc7947 */ /* 0x000fea000383ffff */
.L_x_65:
[----:B-1----:R-:W-:-:S07]  /*87c0*/  MOV R0, UR4 ;  /* 0x0000000400007c02 */ /* 0x002fce0008000f00 */
.L_x_154:
[----:B-1----:R1:W2:Y:S02]  /*87d0*/  SYNCS.PHASECHK.TRANS64.TRYWAIT P0, [R0+URZ], R2 ;  /* 0x00000002000075a7 */ /* 0x0022a400080011ff */
[----:B--2---:R-:W-:Y:S05]  /*87e0*/  @!P0 NANOSLEEP.SYNCS 0x989680 ;  /* 0x009896800000895d */ /* 0x004fea0003900000 */
[----:B------:R-:W2:Y:S02]  /*87f0*/  @!P0 SYNCS.PHASECHK.TRANS64 P0, [R0+URZ], R2 ;  /* 0x00000002000085a7 */ /* 0x000ea400080010ff */
[----:B--2---:R-:W-:Y:S05]  /*8800*/  @!P0 BRA `(.L_x_154) ;  /* 0xfffffffc00f08947 */ /* 0x004fea000383ffff */
[----:B------:R-:W-:Y:S05]  /*8810*/  BRA `(.L_x_155) ;  /* 0xffffffb400c87947 */ /* 0x000fea000383ffff */
.L_x_70:
[----:B---3--:R3:W1:Y:S02]  /*8820*/  SYNCS.PHASECHK.TRANS64.TRYWAIT P0, [R0+URZ+0x70], R2 ;  /* 0x00007002000075a7 */ /* 0x00866400080011ff */
[----:B-1----:R-:W-:Y:S05]  /*8830*/  @!P0 NANOSLEEP.SYNCS 0x989680 ;  /* 0x009896800000895d */ /* 0x002fea0003900000 */
[----:B------:R-:W1:Y:S02]  /*8840*/  @!P0 SYNCS.PHASECHK.TRANS64 P0, [R0+URZ+0x70], R2 ;  /* 0x00007002000085a7 */ /* 0x000e6400080010ff */
[----:B-1----:R-:W-:Y:S05]  /*8850*/  @!P0 BRA `(.L_x_70) ;  /* 0xfffffffc00f08947 */ /* 0x002fea000383ffff */
[----:B------:R-:W-:Y:S05]  /*8860*/  BRA `(.L_x_156) ;  /* 0xffffffb800d47947 */ /* 0x000fea000383ffff */
.L_x_73:
[----:B------:R-:W-:Y:S07]  /*8870*/  MOV R0, UR4 ;  /* 0x0000000400007c02 */ /* 0x000fee0008000f00 */
.L_x_157:
[----:B---3--:R3:W1:Y:S02]  /*8880*/  SYNCS.PHASECHK.TRANS64.TRYWAIT P0, [R0+URZ+0x68], R2 ;  /* 0x00006802000075a7 */ /* 0x00866400080011ff */
[----:B-1----:R-:W-:Y:S05]  /*8890*/  @!P0 NANOSLEEP.SYNCS 0x989680 ;  /* 0x009896800000895d */ /* 0x002fea0003900000 */
[----:B------:R-:W1:Y:S02]  /*88a0*/  @!P0 SYNCS.PHASECHK.TRANS64 P0, [R0+URZ+0x68], R2 ;  /* 0x00006802000085a7 */ /* 0x000e6400080010ff */
[----:B-1----:R-:W-:Y:S05]  /*88b0*/  @!P0 BRA `(.L_x_157) ;  /* 0xfffffffc00f08947 */ /* 0x002fea000383ffff */
[----:B------:R-:W-:Y:S05]  /*88c0*/  BRA `(.L_x_72) ;  /* 0xffffffbc00b47947 */ /* 0x000fea000383ffff */
.L_x_76:
[----:B------:R-:W-:Y:S07]  /*88d0*/  MOV R0, UR4 ;  /* 0x0000000400007c02 */ /* 0x000fee0008000f00 */
.L_x_158:
[----:B--2---:R2:W3:Y:S02]  /*88e0*/  SYNCS.PHASECHK.TRANS64.TRYWAIT P0, [R0+URZ+0x40], R14 ;  /* 0x0000400e000075a7 */ /* 0x0044e400080011ff */
[----:B---3--:R-:W-:Y:S05]  /*88f0*/  @!P0 NANOSLEEP.SYNCS 0x989680 ;  /* 0x009896800000895d */ /* 0x008fea0003900000 */
[----:B------:R-:W3:Y:S02]  /*8900*/  @!P0 SYNCS.PHASECHK.TRANS64 P0, [R0+URZ+0x40], R14 ;  /* 0x0000400e000085a7 */ /* 0x000ee400080010ff */
[----:B---3--:R-:W-:Y:S05]  /*8910*/  @!P0 BRA `(.L_x_158) ;  /* 0xfffffffc00f08947 */ /* 0x008fea000383ffff */
[----:B------:R-:W-:Y:S05]  /*8920*/  BRA `(.L_x_159) ;  /* 0xffffffc0002c7947 */ /* 0x000fea000383ffff */
.L_x_77:
[----:B------:R-:W-:Y:S07]  /*8930*/  MOV R0, UR4 ;  /* 0x0000000400007c02 */ /* 0x000fee0008000f00 */
.L_x_160:
[----:B--2---:R2:W3:Y:S02]  /*8940*/  SYNCS.PHASECHK.TRANS64.TRYWAIT P0, [R0+URZ+0x48], R14 ;  /* 0x0000480e000075a7 */ /* 0x0044e400080011ff */
[----:B---3--:R-:W-:Y:S05]  /*8950*/  @!P0 NANOSLEEP.SYNCS 0x989680 ;  /* 0x009896800000895d */ /* 0x008fea0003900000 */
[----:B------:R-:W3:Y:S02]  /*8960*/  @!P0 SYNCS.PHASECHK.TRANS64 P0, [R0+URZ+0x48], R14 ;  /* 0x0000480e000085a7 */ /* 0x000ee400080010ff */
[----:B---3--:R-:W-:Y:S05]  /*8970*/  @!P0 BRA `(.L_x_160) ;  /* 0xfffffffc00f08947 */ /* 0x008fea000383ffff */
[----:B------:R-:W-:Y:S05]  /*8980*/  BRA `(.L_x_161) ;  /* 0xffffffc000687947 */ /* 0x000fea000383ffff */
.L_x_78:
[----:B------:R-:W-:Y:S07]  /*8990*/  MOV R0, UR4 ;  /* 0x0000000400007c02 */ /* 0x000fee0008000f00 */
.L_x_162:
[----:B--2---:R2:W3:Y:S02]  /*89a0*/  SYNCS.PHASECHK.TRANS64.TRYWAIT P0, [R0+URZ+0x50], R14 ;  /* 0x0000500e000075a7 */ /* 0x0044e400080011ff */
[----:B---3--:R-:W-:Y:S05]  /*89b0*/  @!P0 NANOSLEEP.SYNCS 0x989680 ;  /* 0x009896800000895d */ /* 0x008fea0003900000 */
[----:B------:R-:W3:Y:S02]  /*89c0*/  @!P0 SYNCS.PHASECHK.TRANS64 P0, [R0+URZ+0x50], R14 ;  /* 0x0000500e000085a7 */ /* 0x000ee400080010ff */
[----:B---3--:R-:W-:Y:S05]  /*89d0*/  @!P0 BRA `(.L_x_162) ;  /* 0xfffffffc00f08947 */ /* 0x008fea000383ffff */
[----:B------:R-:W-:Y:S05]  /*89e0*/  BRA `(.L_x_163) ;  /* 0xffffffc000ac7947 */ /* 0x000fea000383ffff */
.L_x_79:
[----:B------:R-:W-:Y:S07]  /*89f0*/  MOV R0, UR4 ;  /* 0x0000000400007c02 */ /* 0x000fee0008000f00 */
.L_x_164:
[----:B-1----:R1:W2:Y:S02]  /*8a00*/  SYNCS.PHASECHK.TRANS64.TRYWAIT P0, [R0+URZ+0x58], R14 ;  /* 0x0000580e000075a7 */ /* 0x0022a400080011ff */
[----:B--2---:R-:W-:Y:S05]  /*8a10*/  @!P0 NANOSLEEP.SYNCS 0x989680 ;  /* 0x009896800000895d */ /* 0x004fea0003900000 */
[----:B------:R-:W2:Y:S02]  /*8a20*/  @!P0 SYNCS.PHASECHK.TRANS64 P0, [R0+URZ+0x58], R14 ;  /* 0x0000580e000085a7 */ /* 0x000ea400080010ff */
[----:B--2---:R-:W-:Y:S05]  /*8a30*/  @!P0 BRA `(.L_x_164) ;  /* 0xfffffffc00f08947 */ /* 0x004fea000383ffff */
[----:B------:R-:W-:Y:S05]  /*8a40*/  BRA `(.L_x_165) ;  /* 0xffffffc400307947 */ /* 0x000fea000383ffff */
.L_x_81:
[----:B------:R-:W-:-:S07]  /*8a50*/  MOV R0, UR4 ;  /* 0x0000000400007c02 */ /* 0x000fce0008000f00 */
.L_x_166:
[----:B-1----:R1:W2:Y:S02]  /*8a60*/  SYNCS.PHASECHK.TRANS64.TRYWAIT P0, [R0+URZ+0x40], R2 ;  /* 0x00004002000075a7 */ /* 0x0022a400080011ff */
[----:B--2---:R-:W-:Y:S05]  /*8a70*/  @!P0 NANOSLEEP.SYNCS 0x989680 ;  /* 0x009896800000895d */ /* 0x004fea0003900000 */
[----:B------:R-:W2:Y:S02]  /*8a80*/  @!P0 SYNCS.PHASECHK.TRANS64 P0, [R0+URZ+0x40], R2 ;  /* 0x00004002000085a7 */ /* 0x000ea400080010ff */
[----:B--2---:R-:W-:Y:S05]  /*8a90*/  @!P0 BRA `(.L_x_166) ;  /* 0xfffffffc00f08947 */ /* 0x004fea000383ffff */
[----:B------:R-:W-:Y:S05]  /*8aa0*/  BRA `(.L_x_167) ;  /* 0xffffffc400a07947 */ /* 0x000fea000383ffff */
.L_x_82:
[----:B-1----:R-:W-:-:S07]  /*8ab0*/  MOV R0, UR4 ;  /* 0x0000000400007c02 */ /* 0x002fce0008000f00 */
.L_x_168:
[----:B-1----:R1:W2:Y:S02]  /*8ac0*/  SYNCS.PHASECHK.TRANS64.TRYWAIT P0, [R0+URZ+0x48], R2 ;  /* 0x00004802000075a7 */ /* 0x0022a400080011ff */
[----:B--2---:R-:W-:Y:S05]  /*8ad0*/  @!P0 NANOSLEEP.SYNCS 0x989680 ;  /* 0x009896800000895d */ /* 0x004fea0003900000 */
[----:B------:R-:W2:Y:S02]  /*8ae0*/  @!P0 SYNCS.PHASECHK.TRANS64 P0, [R0+URZ+0x48], R2 ;  /* 0x00004802000085a7 */ /* 0x000ea400080010ff */
[----:B--2---:R-:W-:Y:S05]  /*8af0*/  @!P0 BRA `(.L_x_168) ;  /* 0xfffffffc00f08947 */ /* 0x004fea000383ffff */
[----:B------:R-:W-:Y:S05]  /*8b00*/  BRA `(.L_x_169) ;  /* 0xffffffc400907947 */ /* 0x000fea000383ffff */
.L_x_83:
[----:B-1----:R-:W-:-:S07]  /*8b10*/  MOV R0, UR4 ;  /* 0x0000000400007c02 */ /* 0x002fce0008000f00 */
.L_x_170:
[----:B-1----:R1:W2:Y:S02]  /*8b20*/  SYNCS.PHASECHK.TRANS64.TRYWAIT P0, [R0+URZ+0x50], R2 ;  /* 0x00005002000075a7 */ /* 0x0022a400080011ff */
[----:B--2---:R-:W-:Y:S05]  /*8b30*/  @!P0 NANOSLEEP.SYNCS 0x989680 ;  /* 0x009896800000895d */ /* 0x004fea0003900000 */
[----:B------:R-:W2:Y:S02]  /*8b40*/  @!P0 SYNCS.PHASECHK.TRANS64 P0, [R0+URZ+0x50], R2 ;  /* 0x00005002000085a7 */ /* 0x000ea400080010ff */
[----:B--2---:R-:W-:Y:S05]  /*8b50*/  @!P0 BRA `(.L_x_170) ;  /* 0xfffffffc00f08947 */ /* 0x004fea000383ffff */
[----:B------:R-:W-:Y:S05]  /*8b60*/  BRA `(.L_x_171) ;  /* 0xffffffc400807947 */ /* 0x000fea000383ffff */
.L_x_85:
[----:B--2---:R2:W4:Y:S02]  /*8b70*/  SYNCS.PHASECHK.TRANS64.TRYWAIT P0, [R0+URZ+0x70], R2 ;  /* 0x00007002000075a7 */ /* 0x00452400080011ff */
[----:B----4-:R-:W-:Y:S05]  /*8b80*/  @!P0 NANOSLEEP.SYNCS 0x989680 ;  /* 0x009896800000895d */ /* 0x010fea0003900000 */
[----:B------:R-:W4:Y:S02]  /*8b90*/  @!P0 SYNCS.PHASECHK.TRANS64 P0, [R0+URZ+0x70], R2 ;  /* 0x00007002000085a7 */ /* 0x000f2400080010ff */
[----:B----4-:R-:W-:Y:S05]  /*8ba0*/  @!P0 BRA `(.L_x_85) ;  /* 0xfffffffc00f08947 */ /* 0x010fea000383ffff */
[----:B------:R-:W-:Y:S05]  /*8bb0*/  BRA `(.L_x_172) ;  /* 0xffffffc800587947 */ /* 0x000fea000383ffff */
.L_x_96:
[----:B-1----:R-:W-:Y:S04]  /*8bc0*/  MOV R0, UR36 ;  /* 0x0000002400007c02 */ /* 0x002fe80008000f00 */
[----:B------:R1:W3:Y:S03]  /*8bd0*/  SYNCS.PHASECHK.TRANS64.TRYWAIT P1, [R0+URZ+0x20], R3 ;  /* 0x00002003000075a7 */ /* 0x0002e600080211ff */
[----:B---3--:R-:W-:Y:S05]  /*8be0*/  @!P1 NANOSLEEP.SYNCS 0x989680 ;  /* 0x009896800000995d */ /* 0x008fea0003900000 */
[----:B------:R-:W3:Y:S02]  /*8bf0*/  @!P1 SYNCS.PHASECHK.TRANS64 P1, [R0+URZ+0x20], R3 ;  /* 0x00002003000095a7 */ /* 0x000ee400080210ff */
[----:B---3--:R-:W-:Y:S05]  /*8c00*/  @!P1 BRA `(.L_x_96) ;  /* 0xfffffffc00ec9947 */ /* 0x008fea000383ffff */
[----:B------:R-:W-:Y:S05]  /*8c10*/  BRA `(.L_x_95) ;  /* 0xffffffd400907947 */ /* 0x000fea000383ffff */
.L_x_98:
[----:B-1----:R1:W2:Y:S02]  /*8c20*/  SYNCS.PHASECHK.TRANS64.TRYWAIT P0, [R86+URZ+0x90], R2 ;  /* 0x00009002560075a7 */ /* 0x0022a400080011ff */
[----:B--2---:R-:W-:Y:S05]  /*8c30*/  @!P0 NANOSLEEP.SYNCS 0x989680 ;  /* 0x009896800000895d */ /* 0x004fea0003900000 */
[----:B------:R-:W2:Y:S02]  /*8c40*/  @!P0 SYNCS.PHASECHK.TRANS64 P0, [R86+URZ+0x90], R2 ;  /* 0x00009002560085a7 */ /* 0x000ea400080010ff */
[----:B--2---:R-:W-:Y:S05]  /*8c50*/  @!P0 BRA `(.L_x_98) ;  /* 0xfffffffc00f08947 */ /* 0x004fea000383ffff */
[----:B------:R-:W-:Y:S05]  /*8c60*/  BRA `(.L_x_97) ;  /* 0xffffffd400bc7947 */ /* 0x000fea000383ffff */
.L_x_107:
[----:B-1----:R1:W2:Y:S02]  /*8c70*/  SYNCS.PHASECHK.TRANS64.TRYWAIT P0, [R2+URZ+0x20], R0 ;  /* 0x00002000020075a7 */ /* 0x0022a400080011ff */
[----:B--2---:R-:W-:Y:S05]  /*8c80*/  @!P0 NANOSLEEP.SYNCS 0x989680 ;  /* 0x009896800000895d */ /* 0x004fea0003900000 */
[----:B------:R-:W2:Y:S02]  /*8c90*/  @!P0 SYNCS.PHASECHK.TRANS64 P0, [R2+URZ+0x20], R0 ;  /* 0x00002000020085a7 */ /* 0x000ea400080010ff */
[----:B--2---:R-:W-:Y:S05]  /*8ca0*/  @!P0 BRA `(.L_x_107) ;  /* 0xfffffffc00f08947 */ /* 0x004fea000383ffff */
[----:B------:R-:W-:Y:S05]  /*8cb0*/  BRA `(.L_x_106) ;  /* 0xffffffdc00607947 */ /* 0x000fea000383ffff */
.L_x_115:
[----:B-1----:R1:W2:Y:S02]  /*8cc0*/  SYNCS.PHASECHK.TRANS64.TRYWAIT P0, [R0+URZ+0x20], R5 ;  /* 0x00002005000075a7 */ /* 0x0022a400080011ff */
[----:B--2---:R-:W-:Y:S05]  /*8cd0*/  @!P0 NANOSLEEP.SYNCS 0x989680 ;  /* 0x009896800000895d */ /* 0x004fea0003900000 */
[----:B------:R-:W2:Y:S02]  /*8ce0*/  @!P0 SYNCS.PHASECHK.TRANS64 P0, [R0+URZ+0x20], R5 ;  /* 0x00002005000085a7 */ /* 0x000ea400080010ff */
[----:B--2---:R-:W-:Y:S05]  /*8cf0*/  @!P0 BRA `(.L_x_115) ;  /* 0xfffffffc00f08947 */ /* 0x004fea000383ffff */
[----:B------:R-:W-:Y:S05]  /*8d00*/  BRA `(.L_x_114) ;  /* 0xffffffe400247947 */ /* 0x000fea000383ffff */
.L_x_123:
[----:B--2---:R2:W3:Y:S02]  /*8d10*/  SYNCS.PHASECHK.TRANS64.TRYWAIT P0, [R2+URZ+0x20], R0 ;  /* 0x00002000020075a7 */ /* 0x0044e400080011ff */
[----:B---3--:R-:W-:Y:S05]  /*8d20*/  @!P0 NANOSLEEP.SYNCS 0x989680 ;  /* 0x009896800000895d */ /* 0x008fea0003900000 */
[----:B------:R-:W3:Y:S02]  /*8d30*/  @!P0 SYNCS.PHASECHK.TRANS64 P0, [R2+URZ+0x20], R0 ;  /* 0x00002000020085a7 */ /* 0x000ee400080010ff */
[----:B---3--:R-:W-:Y:S05]  /*8d40*/  @!P0 BRA `(.L_x_123) ;  /* 0xfffffffc00f08947 */ /* 0x008fea000383ffff */
[----:B------:R-:W-:Y:S05]  /*8d50*/  BRA `(.L_x_122) ;  /* 0xffffffe800e87947 */ /* 0x000fea000383ffff */
        .weak           $__internal_0_$__cuda_sm10x_tcgen05_guardrail_trap_col_being_dealloced_not_returned_by_alloc
        .type           $__internal_0_$__cuda_sm10x_tcgen05_guardrail_trap_col_being_dealloced_not_returned_by_alloc,@function
        .size           $__internal_0_$__cuda_sm10x_tcgen05_guardrail_trap_col_being_dealloced_not_returned_by_alloc,($__internal_1_$__cuda_sm10x_tcgen05_guardrail_trap_phase_invalid_during_alloc - $__internal_0_$__cuda_sm10x_tcgen05_guardrail_trap_col_being_dealloced_not_returned_by_alloc)
$__internal_0_$__cuda_sm10x_tcgen05_guardrail_trap_col_being_dealloced_not_returned_by_alloc:
[----:B------:R-:W-:Y:S05]  /*8d60*/  BPT.TRAP 0x1 ;  /* 0x000000040000795c */ /* 0x000fea0000300000 */
[----:B------:R-:W-:-:S04]  /*8d70*/  HFMA2 R3, -RZ, RZ, 0, 0 ;  /* 0x00000000ff037431 */ /* 0x000fc800000001ff */
[----:B------:R-:W-:Y:S05]  /*8d80*/  RET.REL.NODEC R2 `(_ZN7cutlass13device_kernelINS_4gemm6kernel13GemmUniversalIN4cute5tupleIJiiiiEEENS1_10collective13CollectiveMmaINS1_35MainloopSm100TmaUmmaWarpSpecializedILi2ELi2ELi4ENS5_IJNS4_1CILi1EEESB_SB_EEEEENS5_IJNSA_ILi64EEENSA_ILi128EEESF_EEEfNS5_IJlSB_lEEEfSH_NS4_8TiledMMAINS4_8MMA_AtomIJNS4_17SM100_MMA_TF32_SSINS_10tfloat32_tESL_fLi64ELi128ELNS4_4UMMA5MajorE0ELSN_0ELNSM_7ScaleInE0ELSO_0EEEEEENS4_6LayoutISC_NS5_IJNSA_ILi0EEESS_SS_EEEEENS5_IJNS4_10UnderscoreESV_SV_EEEEENS4_13SM90_TMA_LOADENS4_14ComposedLayoutINS4_7SwizzleILi3ELi4ELi3EEENS4_18smem_ptr_flag_bitsILi32EEENSR_INS5_IJNSA_ILi8EEENSA_ILi32EEEEEENS5_IJS15_SB_EEEEEEEvNS4_8identityESY_S19_vS1A_EENS_8epilogue10collective18CollectiveEpilogueINS1C_23Sm100TmaWarpSpecializedILi4ELi2ELi16ELb1ELb0EEEJSG_NS5_IJNSR_ISE_SB_EENSR_IS15_SB_EEEEEfSH_fSH_NS1C_6fusion15FusionCallbacksIS1G_NS1K_17LinearCombinationIffffLNS_15FloatRoundStyleE2EEESG_S1J_JEEENS4_5SM1004TMEM4LOAD26SM100_TMEM_LOAD_16dp128b8xESY_S19_NS4_17SM75_U32x4_LDSM_NENS4_14SM90_TMA_STOREES19_NS4_17SM90_U32x4_STSM_NENS4_39AutoVectorizingCopyWithAssumedAlignmentILi128EEEEEEvvEEEEvNT_6ParamsE) ;  /* 0xffffff70029c7950 */ /* 0x000fea0003c3ffff */
        .weak           $__internal_1_$__cuda_sm10x_tcgen05_guardrail_trap_phase_invalid_during_alloc
        .type           $__internal_1_$__cuda_sm10x_tcgen05_guardrail_trap_phase_invalid_during_alloc,@function
        .size           $__internal_1_$__cuda_sm10x_tcgen05_guardrail_trap_phase_invalid_during_alloc,($__internal_2_$__cuda_sm10x_tcgen05_guardrail_trap_unallocated_columns_being_dealloced - $__internal_1_$__cuda_sm10x_tcgen05_guardrail_trap_phase_invalid_during_alloc)
$__internal_1_$__cuda_sm10x_tcgen05_guardrail_trap_phase_invalid_during_alloc:
[----:B------:R-:W-:Y:S05]  /*8d90*/  BPT.TRAP 0x1 ;  /* 0x000000040000795c */ /* 0x000fea0000300000 */
[----:B------:R-:W-:-:S04]  /*8da0*/  MOV R3, 0x0 ;  /* 0x0000000000037802 */ /* 0x000fc80000000f00 */
[----:B------:R-:W-:Y:S05]  /*8db0*/  RET.REL.NODEC R2 `(_ZN7cutlass13device_kernelINS_4gemm6kernel13GemmUniversalIN4cute5tupleIJiiiiEEENS1_10collective13CollectiveMmaINS1_35MainloopSm100TmaUmmaWarpSpecializedILi2ELi2ELi4ENS5_IJNS4_1CILi1EEESB_SB_EEEEENS5_IJNSA_ILi64EEENSA_ILi128EEESF_EEEfNS5_IJlSB_lEEEfSH_NS4_8TiledMMAINS4_8MMA_AtomIJNS4_17SM100_MMA_TF32_SSINS_10tfloat32_tESL_fLi64ELi128ELNS4_4UMMA5MajorE0ELSN_0ELNSM_7ScaleInE0ELSO_0EEEEEENS4_6LayoutISC_NS5_IJNSA_ILi0EEESS_SS_EEEEENS5_IJNS4_10UnderscoreESV_SV_EEEEENS4_13SM90_TMA_LOADENS4_14ComposedLayoutINS4_7SwizzleILi3ELi4ELi3EEENS4_18smem_ptr_flag_bitsILi32EEENSR_INS5_IJNSA_ILi8EEENSA_ILi32EEEEEENS5_IJS15_SB_EEEEEEEvNS4_8identityESY_S19_vS1A_EENS_8epilogue10collective18CollectiveEpilogueINS1C_23Sm100TmaWarpSpecializedILi4ELi2ELi16ELb1ELb0EEEJSG_NS5_IJNSR_ISE_SB_EENSR_IS15_SB_EEEEEfSH_fSH_NS1C_6fusion15FusionCallbacksIS1G_NS1K_17LinearCombinationIffffLNS_15FloatRoundStyleE2EEESG_S1J_JEEENS4_5SM1004TMEM4LOAD26SM100_TMEM_LOAD_16dp128b8xESY_S19_NS4_17SM75_U32x4_LDSM_NENS4_14SM90_TMA_STOREES19_NS4_17SM90_U32x4_STSM_NENS4_39AutoVectorizingCopyWithAssumedAlignmentILi128EEEEEEvvEEEEvNT_6ParamsE) ;  /* 0xffffff7002907950 */ /* 0x000fea0003c3ffff */
        .weak           $__internal_2_$__cuda_sm10x_tcgen05_guardrail_trap_unallocated_columns_being_dealloced
        .type           $__internal_2_$__cuda_sm10x_tcgen05_guardrail_trap_unallocated_columns_being_dealloced,@function
        .size           $__internal_2_$__cuda_sm10x_tcgen05_guardrail_trap_unallocated_columns_being_dealloced,(.L_x_174 - $__internal_2_$__cuda_sm10x_tcgen05_guardrail_trap_unallocated_columns_being_dealloced)
$__internal_2_$__cuda_sm10x_tcgen05_guardrail_trap_unallocated_columns_being_dealloced:
[----:B------:R-:W-:Y:S05]  /*8dc0*/  BPT.TRAP 0x1 ;  /* 0x000000040000795c */ /* 0x000fea0000300000 */
[----:B------:R-:W-:-:S04]  /*8dd0*/  HFMA2 R3, -RZ, RZ, 0, 0 ;  /* 0x00000000ff037431 */ /* 0x000fc800000001ff */
[----:B------:R-:W-:Y:S05]  /*8de0*/  RET.REL.NODEC R2 `(_ZN7cutlass13device_kernelINS_4gemm6kernel13GemmUniversalIN4cute5tupleIJiiiiEEENS1_10collective13CollectiveMmaINS1_35MainloopSm100TmaUmmaWarpSpecializedILi2ELi2ELi4ENS5_IJNS4_1CILi1EEESB_SB_EEEEENS5_IJNSA_ILi64EEENSA_ILi128EEESF_EEEfNS5_IJlSB_lEEEfSH_NS4_8TiledMMAINS4_8MMA_AtomIJNS4_17SM100_MMA_TF32_SSINS_10tfloat32_tESL_fLi64ELi128ELNS4_4UMMA5MajorE0ELSN_0ELNSM_7ScaleInE0ELSO_0EEEEEENS4_6LayoutISC_NS5_IJNSA_ILi0EEESS_SS_EEEEENS5_IJNS4_10UnderscoreESV_SV_EEEEENS4_13SM90_TMA_LOADENS4_14ComposedLayoutINS4_7SwizzleILi3ELi4ELi3EEENS4_18smem_ptr_flag_bitsILi32EEENSR_INS5_IJNSA_ILi8EEENSA_ILi32EEEEEENS5_IJS15_SB_EEEEEEEvNS4_8identityESY_S19_vS1A_EENS_8epilogue10collective18CollectiveEpilogueINS1C_23Sm100TmaWarpSpecializedILi4ELi2ELi16ELb1ELb0EEEJSG_NS5_IJNSR_ISE_SB_EENSR_IS15_SB_EEEEEfSH_fSH_NS1C_6fusion15FusionCallbacksIS1G_NS1K_17LinearCombinationIffffLNS_15FloatRoundStyleE2EEESG_S1J_JEEENS4_5SM1004TMEM4LOAD26SM100_TMEM_LOAD_16dp128b8xESY_S19_NS4_17SM75_U32x4_LDSM_NENS4_14SM90_TMA_STOREES19_NS4_17SM90_U32x4_STSM_NENS4_39AutoVectorizingCopyWithAssumedAlignmentILi128EEEEEEvvEEEEvNT_6ParamsE) ;  /* 0xffffff7002847950 */ /* 0x000fea0003c3ffff */
.L_x_173:
[----:B------:R-:W-:-:S00]  /*8df0*/  BRA `(.L_x_173) ;  /* 0xfffffffc00fc7947 */ /* 0x000fc0000383ffff */
[----:B------:R-:W-:-:S00]  /*8e00*/  NOP ;  /* 0x0000000000007918 */ /* 0x000fc00000000000 */
[----:B------:R-:W-:-:S00]  /*8e10*/  NOP ;  /* 0x0000000000007918 */ /* 0x000fc00000000000 */
[----:B------:R-:W-:-:S00]  /*8e20*/  NOP ;  /* 0x0000000000007918 */ /* 0x000fc00000000000 */
[----:B------:R-:W-:-:S00]  /*8e30*/  NOP ;  /* 0x0000000000007918 */ /* 0x000fc00000000000 */
[----:B------:R-:W-:-:S00]  /*8e40*/  NOP ;  /* 0x0000000000007918 */ /* 0x000fc00000000000 */
[----:B------:R-:W-:-:S00]  /*8e50*/  NOP ;  /* 0x0000000000007918 */ /* 0x000fc00000000000 */
[----:B------:R-:W-:-:S00]  /*8e60*/  NOP ;  /* 0x0000000000007918 */ /* 0x000fc00000000000 */
[----:B------:R-:W-:-:S00]  /*8e70*/  NOP ;  /* 0x0000000000007918 */ /* 0x000fc00000000000 */
.L_x_174:


//--------------------- .nv.global.init           --------------------------
	.section	.nv.global.init,"aw",@progbits
.nv.global.init:
	.type		$str$27,@object
	.size		$str$27,($str$28 - $str$27)
$str$27:
        /*0000*/ 	.byte	0x28, 0x61, 0x64, 0x64, 0x72, 0x65, 0x73, 0x73, 0x20, 0x26, 0x20, 0x6d, 0x61, 0x73, 0x6b, 0x29
        /*0010*/ 	.byte	0x20, 0x3d, 0x3d, 0x20, 0x30, 0x00
	.type		$str$28,@object
	.size		$str$28,($str$26 - $str$28)
$str$28:
        /*0016*/ 	.byte	0x2f, 0x74, 0x6d, 0x70, 0x2f, 0x63, 0x75, 0x74, 0x6c, 0x61, 0x73, 0x73, 0x5f, 0x73, 0x77, 0x65
        /*0026*/ 	.byte	0x65, 0x70, 0x5f, 0x73, 0x72, 0x63, 0x2f, 0x69, 0x6e, 0x63, 0x6c, 0x75, 0x64, 0x65, 0x2f, 0x63
        /*0036*/ 	.byte	0x75, 0x74, 0x65, 0x2f, 0x70, 0x6f, 0x69, 0x6e, 0x74, 0x65, 0x72, 0x5f, 0x66, 0x6c, 0x61, 0x67
        /*0046*/ 	.byte	0x67, 0x65, 0x64, 0x2e, 0x68, 0x70, 0x70, 0x00
	.type		$str$26,@object
	.size		$str$26,($str$25 - $str$26)
$str$26:
        /*004e*/ 	.byte	0x2f, 0x74, 0x6d, 0x70, 0x2f, 0x63, 0x75, 0x74, 0x6c, 0x61, 0x73, 0x73, 0x5f, 0x73, 0x77, 0x65
        /*005e*/ 	.byte	0x65, 0x70, 0x5f, 0x73, 0x72, 0x63, 0x2f, 0x69, 0x6e, 0x63, 0x6c, 0x75, 0x64, 0x65, 0x2f, 0x63
        /*006e*/ 	.byte	0x75, 0x74, 0x65, 0x2f, 0x61, 0x74, 0x6f, 0x6d, 0x2f, 0x63, 0x6f, 0x70, 0x79, 0x5f, 0x74, 0x72
        /*007e*/ 	.byte	0x61, 0x69, 0x74, 0x73, 0x5f, 0x73, 0x6d, 0x31, 0x30, 0x30, 0x2e, 0x68, 0x70, 0x70, 0x00
	.type		$str$25,@object
	.size		$str$25,(__unnamed_1 - $str$25)
$str$25:
        /*008d*/ 	.byte	0x28, 0x28, 0x75, 0x69, 0x6e, 0x74, 0x33, 0x32, 0x5f, 0x74, 0x28, 0x74, 0x68, 0x72, 0x65, 0x61
        /*009d*/ 	.byte	0x64, 0x49, 0x64, 0x78, 0x2e, 0x78, 0x29, 0x20, 0x2f, 0x20, 0x33, 0x32, 0x29, 0x20, 0x25, 0x20
        /*00ad*/ 	.byte	0x34, 0x29, 0x20, 0x3d, 0x3d, 0x20, 0x28, 0x28, 0x28, 0x74, 0x6d, 0x65, 0x6d, 0x5f, 0x61, 0x64
        /*00bd*/ 	.byte	0x64, 0x72, 0x20, 0x3e, 0x3e, 0x20, 0x31, 0x36, 0x29, 0x20, 0x2f, 0x20, 0x33, 0x32, 0x29, 0x20
        /*00cd*/ 	.byte	0x25, 0x20, 0x34, 0x29, 0x00
	.type		__unnamed_1,@object
	.size		__unnamed_1,(__unnamed_2 - __unnamed_1)
__unnamed_1:
        /*00d2*/ 	.byte	0x61, 0x75, 0x74, 0x6f, 0x20, 0x63, 0x75, 0x74, 0x65, 0x3a, 0x3a, 0x61, 0x73, 0x5f, 0x70, 0x6f
        /* <DEDUP_REMOVED lines=23> */
        /*0252*/ 	.byte	0x3c, 0x32, 0x30, 0x34, 0x38, 0x3e, 0x3e, 0x3e, 0x3e, 0x5d, 0x00
	.type		__unnamed_2,@object
	.size		__unnamed_2,(.L_2 - __unnamed_2)
__unnamed_2:
        /* <DEDUP_REMOVED lines=45> */
        /*052d*/ 	.byte	0x3e, 0x3e, 0x3e, 0x5d, 0x00
.L_2:


//--------------------- .nv.shared._ZN7cutlass13device_kernelINS_4gemm6kernel13GemmUniversalIN4cute5tupleIJiiiiEEENS1_10collective13CollectiveMmaINS1_35MainloopSm100TmaUmmaWarpSpecializedILi2ELi2ELi4ENS5_IJNS4_1CILi1EEESB_SB_EEEEENS5_IJNSA_ILi64EEENSA_ILi128EEESF_EEEfNS5_IJlSB_lEEEfSH_NS4_8TiledMMAINS4_8MMA_AtomIJNS4_17SM100_MMA_TF32_SSINS_10tfloat32_tESL_fLi64ELi128ELNS4_4UMMA5MajorE0ELSN_0ELNSM_7ScaleInE0ELSO_0EEEEEENS4_6LayoutISC_NS5_IJNSA_ILi0EEESS_SS_EEEEENS5_IJNS4_10UnderscoreESV_SV_EEEEENS4_13SM90_TMA_LOADENS4_14ComposedLayoutINS4_7SwizzleILi3ELi4ELi3EEENS4_18smem_ptr_flag_bitsILi32EEENSR_INS5_IJNSA_ILi8EEENSA_ILi32EEEEEENS5_IJS15_SB_EEEEEEEvNS4_8identityESY_S19_vS1A_EENS_8epilogue10collective18CollectiveEpilogueINS1C_23Sm100TmaWarpSpecializedILi4ELi2ELi16ELb1ELb0EEEJSG_NS5_IJNSR_ISE_SB_EENSR_IS15_SB_EEEEEfSH_fSH_NS1C_6fusion15FusionCallbacksIS1G_NS1K_17LinearCombinationIffffLNS_15FloatRoundStyleE2EEESG_S1J_JEEENS4_5SM1004TMEM4LOAD26SM100_TMEM_LOAD_16dp128b8xESY_S19_NS4_17SM75_U32x4_LDSM_NENS4_14SM90_TMA_STOREES19_NS4_17SM90_U32x4_STSM_NENS4_39AutoVectorizingCopyWithAssumedAlignmentILi128EEEEEEvvEEEEvNT_6ParamsE --------------------------
	.section	.nv.shared._ZN7cutlass13device_kernelINS_4gemm6kernel13GemmUniversalIN4cute5tupleIJiiiiEEENS1_10collective13CollectiveMmaINS1_35MainloopSm100TmaUmmaWarpSpecializedILi2ELi2ELi4ENS5_IJNS4_1CILi1EEESB_SB_EEEEENS5_IJNSA_ILi64EEENSA_ILi128EEESF_EEEfNS5_IJlSB_lEEEfSH_NS4_8TiledMMAINS4_8MMA_AtomIJNS4_17SM100_MMA_TF32_SSINS_10tfloat32_tESL_fLi64ELi128ELNS4_4UMMA5MajorE0ELSN_0ELNSM_7ScaleInE0ELSO_0EEEEEENS4_6LayoutISC_NS5_IJNSA_ILi0EEESS_SS_EEEEENS5_IJNS4_10UnderscoreESV_SV_EEEEENS4_13SM90_TMA_LOADENS4_14ComposedLayoutINS4_7SwizzleILi3ELi4ELi3EEENS4_18smem_ptr_flag_bitsILi32EEENSR_INS5_IJNSA_ILi8EEENSA_ILi32EEEEEENS5_IJS15_SB_EEEEEEEvNS4_8identityESY_S19_vS1A_EENS_8epilogue10collective18CollectiveEpilogueINS1C_23Sm100TmaWarpSpecializedILi4ELi2ELi16ELb1ELb0EEEJSG_NS5_IJNSR_ISE_SB_EENSR_IS15_SB_EEEEEfSH_fSH_NS1C_6fusion15FusionCallbacksIS1G_NS1K_17LinearCombinationIffffLNS_15FloatRoundStyleE2EEESG_S1J_JEEENS4_5SM1004TMEM4LOAD26SM100_TMEM_LOAD_16dp128b8xESY_S19_NS4_17SM75_U32x4_LDSM_NENS4_14SM90_TMA_STOREES19_NS4_17SM90_U32x4_STSM_NENS4_39AutoVectorizingCopyWithAssumedAlignmentILi128EEEEEEvvEEEEvNT_6ParamsE,"aw",@nobits
	.sectionflags	@""
	.align	16
	.zero		1024


//--------------------- .nv.shared.reserved.0     --------------------------
	.section	.nv.shared.reserved.0,"aw",@nobits
	.weak		__nv_reservedSMEM_offset_0_alias
	.size		__nv_reservedSMEM_offset_0_alias, 0, 64
	.other		__nv_reservedSMEM_offset_0_alias,@"STO_CUDA_RESERVED_SHARED STV_DEFAULT"
__nv_reservedSMEM_offset_0_alias:
	.zero		0
.nv.shared.reserved.0:
	.zero		64
	.weak		__nv_reservedSMEM_tcgen05_partition
	.type		__nv_reservedSMEM_tcgen05_partition,@object
	.size		__nv_reservedSMEM_tcgen05_partition,(.L_0 - __nv_reservedSMEM_tcgen05_partition)
__nv_reservedSMEM_tcgen05_partition:
	.zero		32
.L_0:


//--------------------- .nv.global                --------------------------
	.section	.nv.global,"aw",@nobits
.nv.global:
	.type		_ZN40_INTERNAL_064cc29a_4_k_cu_71cb7693_330684cute1_E,@object
	.size		_ZN40_INTERNAL_064cc29a_4_k_cu_71cb7693_330684cute1_E,(_ZN40_INTERNAL_064cc29a_4_k_cu_71cb7693_330684cuda3std3__45__cpo6cbeginE - _ZN40_INTERNAL_064cc29a_4_k_cu_71cb7693_330684cute1_E)
_ZN40_INTERNAL_064cc29a_4_k_cu_71cb7693_330684cute1_E:
	.zero		1
	.type		_ZN40_INTERNAL_064cc29a_4_k_cu_71cb7693_330684cuda3std3__45__cpo6cbeginE,@object
	.size		_ZN40_INTERNAL_064cc29a_4_k_cu_71cb7693_330684cuda3std3__45__cpo6cbeginE,(_ZN40_INTERNAL_064cc29a_4_k_cu_71cb7693_330684cuda3std3__48in_placeE - _ZN40_INTERNAL_064cc29a_4_k_cu_71cb7693_330684cuda3std3__45__cpo6cbeginE)
_ZN40_INTERNAL_064cc29a_4_k_cu_71cb7693_330684cuda3std3__45__cpo6cbeginE:
	.zero		1
	.type		_ZN40_INTERNAL_064cc29a_4_k_cu_71cb7693_330684cuda3std3__48in_placeE,@object
	.size		_ZN40_INTERNAL_064cc29a_4_k_cu_71cb7693_330684cuda3std3__48in_placeE,(_ZN40_INTERNAL_064cc29a_4_k_cu_71cb7693_330684cuda3std6ranges3__45__cpo9iter_moveE - _ZN40_INTERNAL_064cc29a_4_k_cu_71cb7693_330684cuda3std3__48in_placeE)
_ZN40_INTERNAL_064cc29a_4_k_cu_71cb7693_330684cuda3std3__48in_placeE:
	.zero		1
	.type		_ZN40_INTERNAL_064cc29a_4_k_cu_71cb7693_330684cuda3std6ranges3__45__cpo9iter_moveE,@object
	.size		_ZN40_INTERNAL_064cc29a_4_k_cu_71cb7693_330684cuda3std6ranges3__45__cpo9iter_moveE,(_ZN40_INTERNAL_064cc29a_4_k_cu_71cb7693_330684cuda3std3__45__cpo5beginE - _ZN40_INTERNAL_064cc29a_4_k_cu_71cb7693_330684cuda3std6ranges3__45__cpo9iter_moveE)
_ZN40_INTERNAL_064cc29a_4_k_cu_71cb7693_330684cuda3std6ranges3__45__cpo9iter_moveE:
	.zero		1
	.type		_ZN40_INTERNAL_064cc29a_4_k_cu_71cb7693_330684cuda3std3__45__cpo5beginE,@object
	.size		_ZN40_INTERNAL_064cc29a_4_k_cu_71cb7693_330684cuda3std3__45__cpo5beginE,(_ZN40_INTERNAL_064cc29a_4_k_cu_71cb7693_330684cuda3std3__442_GLOBAL__N__064cc29a_4_k_cu_71cb7693_330686ignoreE - _ZN40_INTERNAL_064cc29a_4_k_cu_71cb7693_330684cuda3std3__45__cpo5beginE)
_ZN40_INTERNAL_064cc29a_4_k_cu_71cb7693_330684cuda3std3__45__cpo5beginE:
	.zero		1
	.type		_ZN40_INTERNAL_064cc29a_4_k_cu_71cb7693_330684cuda3std3__442_GLOBAL__N__064cc29a_4_k_cu_71cb7693_330686ignoreE,@object
	.size		_ZN40_INTERNAL_064cc29a_4_k_cu_71cb7693_330684cuda3std3__442_GLOBAL__N__064cc29a_4_k_cu_71cb7693_330686ignoreE,(_ZN40_INTERNAL_064cc29a_4_k_cu_71cb7693_330684cute7productE - _ZN40_INTERNAL_064cc29a_4_k_cu_71cb7693_330684cuda3std3__442_GLOBAL__N__064cc29a_4_k_cu_71cb7693_330686ignoreE)
_ZN40_INTERNAL_064cc29a_4_k_cu_71cb7693_330684cuda3std3__442_GLOBAL__N__064cc29a_4_k_cu_71cb7693_330686ignoreE:
	.zero		1
	.type		_ZN40_INTERNAL_064cc29a_4_k_cu_71cb7693_330684cute7productE,@object
	.size		_ZN40_INTERNAL_064cc29a_4_k_cu_71cb7693_330684cute7productE,(_ZN40_INTERNAL_064cc29a_4_k_cu_71cb7693_330684cuda3std3__45__cpo3endE - _ZN40_INTERNAL_064cc29a_4_k_cu_71cb7693_330684cute7productE)
_ZN40_INTERNAL_064cc29a_4_k_cu_71cb7693_330684cute7productE:
	.zero		1
	.type		_ZN40_INTERNAL_064cc29a_4_k_cu_71cb7693_330684cuda3std3__45__cpo3endE,@object
	.size		_ZN40_INTERNAL_064cc29a_4_k_cu_71cb7693_330684cuda3std3__45__cpo3endE,(_ZN40_INTERNAL_064cc29a_4_k_cu_71cb7693_330684cuda3std3__419piecewise_constructE - _ZN40_INTERNAL_064cc29a_4_k_cu_71cb7693_330684cuda3std3__45__cpo3endE)
_ZN40_INTERNAL_064cc29a_4_k_cu_71cb7693_330684cuda3std3__45__cpo3endE:
	.zero		1
	.type		_ZN40_INTERNAL_064cc29a_4_k_cu_71cb7693_330684cuda3std3__419piecewise_constructE,@object
	.size		_ZN40_INTERNAL_064cc29a_4_k_cu_71cb7693_330684cuda3std3__419piecewise_constructE,(_ZN40_INTERNAL_064cc29a_4_k_cu_71cb7693_330684cuda3std3__45__cpo4cendE - _ZN40_INTERNAL_064cc29a_4_k_cu_71cb7693_330684cuda3std3__419piecewise_constructE)
_ZN40_INTERNAL_064cc29a_4_k_cu_71cb7693_330684cuda3std3__419piecewise_constructE:
	.zero		1
	.type		_ZN40_INTERNAL_064cc29a_4_k_cu_71cb7693_330684cuda3std3__45__cpo4cendE,@object
	.size		_ZN40_INTERNAL_064cc29a_4_k_cu_71cb7693_330684cuda3std3__45__cpo4cendE,(_ZN40_INTERNAL_064cc29a_4_k_cu_71cb7693_330684cuda3std6ranges3__45__cpo4swapE - _ZN40_INTERNAL_064cc29a_4_k_cu_71cb7693_330684cuda3std3__45__cpo4cendE)
_ZN40_INTERNAL_064cc29a_4_k_cu_71cb7693_330684cuda3std3__45__cpo4cendE:
	.zero		1
	.type		_ZN40_INTERNAL_064cc29a_4_k_cu_71cb7693_330684cuda3std6ranges3__45__cpo4swapE,@object
	.size		_ZN40_INTERNAL_064cc29a_4_k_cu_71cb7693_330684cuda3std6ranges3__45__cpo4swapE,(.L_10 - _ZN40_INTERNAL_064cc29a_4_k_cu_71cb7693_330684cuda3std6ranges3__45__cpo4swapE)
_ZN40_INTERNAL_064cc29a_4_k_cu_71cb7693_330684cuda3std6ranges3__45__cpo4swapE:
	.zero		1
.L_10:


//--------------------- .nv.constant0._ZN7cutlass13device_kernelINS_4gemm6kernel13GemmUniversalIN4cute5tupleIJiiiiEEENS1_10collective13CollectiveMmaINS1_35MainloopSm100TmaUmmaWarpSpecializedILi2ELi2ELi4ENS5_IJNS4_1CILi1EEESB_SB_EEEEENS5_IJNSA_ILi64EEENSA_ILi128EEESF_EEEfNS5_IJlSB_lEEEfSH_NS4_8TiledMMAINS4_8MMA_AtomIJNS4_17SM100_MMA_TF32_SSINS_10tfloat32_tESL_fLi64ELi128ELNS4_4UMMA5MajorE0ELSN_0ELNSM_7ScaleInE0ELSO_0EEEEEENS4_6LayoutISC_NS5_IJNSA_ILi0EEESS_SS_EEEEENS5_IJNS4_10UnderscoreESV_SV_EEEEENS4_13SM90_TMA_LOADENS4_14ComposedLayoutINS4_7SwizzleILi3ELi4ELi3EEENS4_18smem_ptr_flag_bitsILi32EEENSR_INS5_IJNSA_ILi8EEENSA_ILi32EEEEEENS5_IJS15_SB_EEEEEEEvNS4_8identityESY_S19_vS1A_EENS_8epilogue10collective18CollectiveEpilogueINS1C_23Sm100TmaWarpSpecializedILi4ELi2ELi16ELb1ELb0EEEJSG_NS5_IJNSR_ISE_SB_EENSR_IS15_SB_EEEEEfSH_fSH_NS1C_6fusion15FusionCallbacksIS1G_NS1K_17LinearCombinationIffffLNS_15FloatRoundStyleE2EEESG_S1J_JEEENS4_5SM1004TMEM4LOAD26SM100_TMEM_LOAD_16dp128b8xESY_S19_NS4_17SM75_U32x4_LDSM_NENS4_14SM90_TMA_STOREES19_NS4_17SM90_U32x4_STSM_NENS4_39AutoVectorizingCopyWithAssumedAlignmentILi128EEEEEEvvEEEEvNT_6ParamsE --------------------------
	.section	.nv.constant0._ZN7cutlass13device_kernelINS_4gemm6kernel13GemmUniversalIN4cute5tupleIJiiiiEEENS1_10collective13CollectiveMmaINS1_35MainloopSm100TmaUmmaWarpSpecializedILi2ELi2ELi4ENS5_IJNS4_1CILi1EEESB_SB_EEEEENS5_IJNSA_ILi64EEENSA_ILi128EEESF_EEEfNS5_IJlSB_lEEEfSH_NS4_8TiledMMAINS4_8MMA_AtomIJNS4_17SM100_MMA_TF32_SSINS_10tfloat32_tESL_fLi64ELi128ELNS4_4UMMA5MajorE0ELSN_0ELNSM_7ScaleInE0ELSO_0EEEEEENS4_6LayoutISC_NS5_IJNSA_ILi0EEESS_SS_EEEEENS5_IJNS4_10UnderscoreESV_SV_EEEEENS4_13SM90_TMA_LOADENS4_14ComposedLayoutINS4_7SwizzleILi3ELi4ELi3EEENS4_18smem_ptr_flag_bitsILi32EEENSR_INS5_IJNSA_ILi8EEENSA_ILi32EEEEEENS5_IJS15_SB_EEEEEEEvNS4_8identityESY_S19_vS1A_EENS_8epilogue10collective18CollectiveEpilogueINS1C_23Sm100TmaWarpSpecializedILi4ELi2ELi16ELb1ELb0EEEJSG_NS5_IJNSR_ISE_SB_EENSR_IS15_SB_EEEEEfSH_fSH_NS1C_6fusion15FusionCallbacksIS1G_NS1K_17LinearCombinationIffffLNS_15FloatRoundStyleE2EEESG_S1J_JEEENS4_5SM1004TMEM4LOAD26SM100_TMEM_LOAD_16dp128b8xESY_S19_NS4_17SM75_U32x4_LDSM_NENS4_14SM90_TMA_STOREES19_NS4_17SM90_U32x4_STSM_NENS4_39AutoVectorizingCopyWithAssumedAlignmentILi128EEEEEEvvEEEEvNT_6ParamsE,"a",@progbits
	.sectionflags	@""
	.align	4
.nv.constant0._ZN7cutlass13device_kernelINS_4gemm6kernel13GemmUniversalIN4cute5tupleIJiiiiEEENS1_10collective13CollectiveMmaINS1_35MainloopSm100TmaUmmaWarpSpecializedILi2ELi2ELi4ENS5_IJNS4_1CILi1EEESB_SB_EEEEENS5_IJNSA_ILi64EEENSA_ILi128EEESF_EEEfNS5_IJlSB_lEEEfSH_NS4_8TiledMMAINS4_8MMA_AtomIJNS4_17SM100_MMA_TF32_SSINS_10tfloat32_tESL_fLi64ELi128ELNS4_4UMMA5MajorE0ELSN_0ELNSM_7ScaleInE0ELSO_0EEEEEENS4_6LayoutISC_NS5_IJNSA_ILi0EEESS_SS_EEEEENS5_IJNS4_10UnderscoreESV_SV_EEEEENS4_13SM90_TMA_LOADENS4_14ComposedLayoutINS4_7SwizzleILi3ELi4ELi3EEENS4_18smem_ptr_flag_bitsILi32EEENSR_INS5_IJNSA_ILi8EEENSA_ILi32EEEEEENS5_IJS15_SB_EEEEEEEvNS4_8identityESY_S19_vS1A_EENS_8epilogue10collective18CollectiveEpilogueINS1C_23Sm100TmaWarpSpecializedILi4ELi2ELi16ELb1ELb0EEEJSG_NS5_IJNSR_ISE_SB_EENSR_IS15_SB_EEEEEfSH_fSH_NS1C_6fusion15FusionCallbacksIS1G_NS1K_17LinearCombinationIffffLNS_15FloatRoundStyleE2EEESG_S1J_JEEENS4_5SM1004TMEM4LOAD26SM100_TMEM_LOAD_16dp128b8xESY_S19_NS4_17SM75_U32x4_LDSM_NENS4_14SM90_TMA_STOREES19_NS4_17SM90_U32x4_STSM_NENS4_39AutoVectorizingCopyWithAssumedAlignmentILi128EEEEEEvvEEEEvNT_6ParamsE:
	.zero		2944


//--------------------- SYMBOLS --------------------------

	.type		.nv.reservedSmem.offset0,@object
	.size		.nv.reservedSmem.offset0,0x4
	.type		.nv.reservedSmem.cap,@object
	.size		.nv.reservedSmem.cap,0x4
	.type		__assertfail,@function
